//
// Generated by NVIDIA NVVM Compiler
//
// Compiler Build ID: CL-36424714
// Cuda compilation tools, release 13.0, V13.0.88
// Based on NVVM 20.0.0
//

.version 9.0
.target sm_100
.address_size 64

	// .globl	compute_stress_kernel
.const .align 4 .b8 c_params[184];
.extern .shared .align 16 .b8 sdata[];

.visible .entry compute_stress_kernel(
	.param .u64 .ptr .align 1 compute_stress_kernel_param_0,
	.param .u64 .ptr .align 1 compute_stress_kernel_param_1,
	.param .u64 .ptr .align 1 compute_stress_kernel_param_2,
	.param .u64 .ptr .align 1 compute_stress_kernel_param_3,
	.param .u64 .ptr .align 1 compute_stress_kernel_param_4,
	.param .u64 .ptr .align 1 compute_stress_kernel_param_5,
	.param .u32 compute_stress_kernel_param_6
)
{
	.reg .pred 	%p<18>;
	.reg .b32 	%r<58>;
	.reg .b32 	%f<285>;
	.reg .b64 	%rd<95>;

	ld.param.u64 	%rd26, [compute_stress_kernel_param_0];
	ld.param.u64 	%rd27, [compute_stress_kernel_param_1];
	ld.param.u64 	%rd28, [compute_stress_kernel_param_2];
	ld.param.u64 	%rd29, [compute_stress_kernel_param_3];
	ld.param.u64 	%rd30, [compute_stress_kernel_param_4];
	ld.param.u64 	%rd25, [compute_stress_kernel_param_5];
	ld.param.u32 	%r31, [compute_stress_kernel_param_6];
	cvta.to.global.u64 	%rd1, %rd30;
	cvta.to.global.u64 	%rd2, %rd29;
	cvta.to.global.u64 	%rd3, %rd28;
	cvta.to.global.u64 	%rd4, %rd27;
	cvta.to.global.u64 	%rd5, %rd26;
	mov.u32 	%r32, %ctaid.x;
	mov.u32 	%r33, %ntid.x;
	mov.u32 	%r34, %tid.x;
	mad.lo.s32 	%r1, %r32, %r33, %r34;
	setp.ge.s32 	%p1, %r1, %r31;
	@%p1 bra 	$L__BB0_24;
	setp.lt.s32 	%p2, %r1, 1;
	mov.f32 	%f276, 0f00000000;
	mov.b32 	%r56, 0;
	@%p2 bra 	$L__BB0_10;
	mul.wide.u32 	%rd31, %r1, 4;
	add.s64 	%rd32, %rd5, %rd31;
	ld.global.nc.f32 	%f1, [%rd32];
	add.s64 	%rd33, %rd4, %rd31;
	ld.global.nc.f32 	%f2, [%rd33];
	add.s64 	%rd34, %rd3, %rd31;
	ld.global.nc.f32 	%f3, [%rd34];
	mul.lo.s32 	%r2, %r31, %r1;
	min.s32 	%r37, %r1, %r31;
	max.s32 	%r56, %r37, 1;
	and.b32  	%r4, %r56, 3;
	setp.lt.s32 	%p3, %r37, 4;
	mov.f32 	%f276, 0f00000000;
	mov.b32 	%r50, 0;
	@%p3 bra 	$L__BB0_5;
	and.b32  	%r50, %r56, 2147483644;
	neg.s32 	%r48, %r50;
	add.s64 	%rd91, %rd5, 8;
	add.s64 	%rd90, %rd4, 8;
	add.s64 	%rd89, %rd3, 8;
	mov.f32 	%f276, 0f00000000;
	mov.u32 	%r47, %r2;
$L__BB0_4:
	.pragma "nounroll";
	mul.wide.s32 	%rd35, %r47, 4;
	add.s64 	%rd36, %rd1, %rd35;
	add.s64 	%rd37, %rd2, %rd35;
	ld.global.nc.f32 	%f32, [%rd91+-8];
	ld.global.nc.f32 	%f33, [%rd90+-8];
	ld.global.nc.f32 	%f34, [%rd89+-8];
	sub.f32 	%f35, %f1, %f32;
	sub.f32 	%f36, %f2, %f33;
	sub.f32 	%f37, %f3, %f34;
	mul.f32 	%f38, %f37, %f37;
	fma.rn.f32 	%f39, %f36, %f36, %f38;
	fma.rn.f32 	%f40, %f35, %f35, %f39;
	max.f32 	%f41, %f40, 0f2EDBE6FF;
	sqrt.rn.f32 	%f42, %f41;
	ld.global.nc.f32 	%f43, [%rd37];
	ld.global.nc.f32 	%f44, [%rd36];
	sub.f32 	%f45, %f43, %f42;
	mul.f32 	%f46, %f44, %f45;
	fma.rn.f32 	%f47, %f45, %f46, %f276;
	ld.global.nc.f32 	%f48, [%rd91+-4];
	ld.global.nc.f32 	%f49, [%rd90+-4];
	ld.global.nc.f32 	%f50, [%rd89+-4];
	sub.f32 	%f51, %f1, %f48;
	sub.f32 	%f52, %f2, %f49;
	sub.f32 	%f53, %f3, %f50;
	mul.f32 	%f54, %f53, %f53;
	fma.rn.f32 	%f55, %f52, %f52, %f54;
	fma.rn.f32 	%f56, %f51, %f51, %f55;
	max.f32 	%f57, %f56, 0f2EDBE6FF;
	sqrt.rn.f32 	%f58, %f57;
	ld.global.nc.f32 	%f59, [%rd37+4];
	ld.global.nc.f32 	%f60, [%rd36+4];
	sub.f32 	%f61, %f59, %f58;
	mul.f32 	%f62, %f60, %f61;
	fma.rn.f32 	%f63, %f61, %f62, %f47;
	ld.global.nc.f32 	%f64, [%rd91];
	ld.global.nc.f32 	%f65, [%rd90];
	ld.global.nc.f32 	%f66, [%rd89];
	sub.f32 	%f67, %f1, %f64;
	sub.f32 	%f68, %f2, %f65;
	sub.f32 	%f69, %f3, %f66;
	mul.f32 	%f70, %f69, %f69;
	fma.rn.f32 	%f71, %f68, %f68, %f70;
	fma.rn.f32 	%f72, %f67, %f67, %f71;
	max.f32 	%f73, %f72, 0f2EDBE6FF;
	sqrt.rn.f32 	%f74, %f73;
	ld.global.nc.f32 	%f75, [%rd37+8];
	ld.global.nc.f32 	%f76, [%rd36+8];
	sub.f32 	%f77, %f75, %f74;
	mul.f32 	%f78, %f76, %f77;
	fma.rn.f32 	%f79, %f77, %f78, %f63;
	ld.global.nc.f32 	%f80, [%rd91+4];
	ld.global.nc.f32 	%f81, [%rd90+4];
	ld.global.nc.f32 	%f82, [%rd89+4];
	sub.f32 	%f83, %f1, %f80;
	sub.f32 	%f84, %f2, %f81;
	sub.f32 	%f85, %f3, %f82;
	mul.f32 	%f86, %f85, %f85;
	fma.rn.f32 	%f87, %f84, %f84, %f86;
	fma.rn.f32 	%f88, %f83, %f83, %f87;
	max.f32 	%f89, %f88, 0f2EDBE6FF;
	sqrt.rn.f32 	%f90, %f89;
	ld.global.nc.f32 	%f91, [%rd37+12];
	ld.global.nc.f32 	%f92, [%rd36+12];
	sub.f32 	%f93, %f91, %f90;
	mul.f32 	%f94, %f92, %f93;
	fma.rn.f32 	%f276, %f93, %f94, %f79;
	add.s32 	%r48, %r48, 4;
	add.s64 	%rd91, %rd91, 16;
	add.s64 	%rd90, %rd90, 16;
	add.s64 	%rd89, %rd89, 16;
	add.s32 	%r47, %r47, 4;
	setp.ne.s32 	%p4, %r48, 0;
	@%p4 bra 	$L__BB0_4;
$L__BB0_5:
	setp.eq.s32 	%p5, %r4, 0;
	@%p5 bra 	$L__BB0_10;
	setp.eq.s32 	%p6, %r4, 1;
	@%p6 bra 	$L__BB0_8;
	mul.wide.u32 	%rd38, %r50, 4;
	add.s64 	%rd39, %rd5, %rd38;
	ld.global.nc.f32 	%f96, [%rd39];
	add.s64 	%rd40, %rd4, %rd38;
	ld.global.nc.f32 	%f97, [%rd40];
	add.s64 	%rd41, %rd3, %rd38;
	ld.global.nc.f32 	%f98, [%rd41];
	sub.f32 	%f99, %f1, %f96;
	sub.f32 	%f100, %f2, %f97;
	sub.f32 	%f101, %f3, %f98;
	mul.f32 	%f102, %f101, %f101;
	fma.rn.f32 	%f103, %f100, %f100, %f102;
	fma.rn.f32 	%f104, %f99, %f99, %f103;
	max.f32 	%f105, %f104, 0f2EDBE6FF;
	sqrt.rn.f32 	%f106, %f105;
	add.s32 	%r38, %r50, %r2;
	mul.wide.s32 	%rd42, %r38, 4;
	add.s64 	%rd43, %rd2, %rd42;
	ld.global.nc.f32 	%f107, [%rd43];
	add.s64 	%rd44, %rd1, %rd42;
	ld.global.nc.f32 	%f108, [%rd44];
	sub.f32 	%f109, %f107, %f106;
	mul.f32 	%f110, %f108, %f109;
	fma.rn.f32 	%f111, %f109, %f110, %f276;
	ld.global.nc.f32 	%f112, [%rd39+4];
	ld.global.nc.f32 	%f113, [%rd40+4];
	ld.global.nc.f32 	%f114, [%rd41+4];
	sub.f32 	%f115, %f1, %f112;
	sub.f32 	%f116, %f2, %f113;
	sub.f32 	%f117, %f3, %f114;
	mul.f32 	%f118, %f117, %f117;
	fma.rn.f32 	%f119, %f116, %f116, %f118;
	fma.rn.f32 	%f120, %f115, %f115, %f119;
	max.f32 	%f121, %f120, 0f2EDBE6FF;
	sqrt.rn.f32 	%f122, %f121;
	ld.global.nc.f32 	%f123, [%rd43+4];
	ld.global.nc.f32 	%f124, [%rd44+4];
	sub.f32 	%f125, %f123, %f122;
	mul.f32 	%f126, %f124, %f125;
	fma.rn.f32 	%f276, %f125, %f126, %f111;
	add.s32 	%r50, %r50, 2;
$L__BB0_8:
	and.b32  	%r39, %r56, 1;
	setp.eq.b32 	%p7, %r39, 1;
	not.pred 	%p8, %p7;
	@%p8 bra 	$L__BB0_10;
	mul.wide.u32 	%rd45, %r50, 4;
	add.s64 	%rd46, %rd5, %rd45;
	ld.global.nc.f32 	%f127, [%rd46];
	add.s64 	%rd47, %rd4, %rd45;
	ld.global.nc.f32 	%f128, [%rd47];
	add.s64 	%rd48, %rd3, %rd45;
	ld.global.nc.f32 	%f129, [%rd48];
	sub.f32 	%f130, %f1, %f127;
	sub.f32 	%f131, %f2, %f128;
	sub.f32 	%f132, %f3, %f129;
	mul.f32 	%f133, %f132, %f132;
	fma.rn.f32 	%f134, %f131, %f131, %f133;
	fma.rn.f32 	%f135, %f130, %f130, %f134;
	max.f32 	%f136, %f135, 0f2EDBE6FF;
	sqrt.rn.f32 	%f137, %f136;
	add.s32 	%r40, %r50, %r2;
	mul.wide.s32 	%rd49, %r40, 4;
	add.s64 	%rd50, %rd2, %rd49;
	ld.global.nc.f32 	%f138, [%rd50];
	add.s64 	%rd51, %rd1, %rd49;
	ld.global.nc.f32 	%f139, [%rd51];
	sub.f32 	%f140, %f138, %f137;
	mul.f32 	%f141, %f139, %f140;
	fma.rn.f32 	%f276, %f140, %f141, %f276;
$L__BB0_10:
	setp.ge.s32 	%p9, %r56, %r31;
	@%p9 bra 	$L__BB0_14;
	setp.eq.s32 	%p10, %r1, %r56;
	@%p10 bra 	$L__BB0_13;
	mul.wide.s32 	%rd52, %r1, 4;
	add.s64 	%rd53, %rd5, %rd52;
	ld.global.nc.f32 	%f142, [%rd53];
	add.s64 	%rd54, %rd4, %rd52;
	ld.global.nc.f32 	%f143, [%rd54];
	add.s64 	%rd55, %rd3, %rd52;
	ld.global.nc.f32 	%f144, [%rd55];
	mul.wide.u32 	%rd56, %r56, 4;
	add.s64 	%rd57, %rd5, %rd56;
	ld.global.nc.f32 	%f145, [%rd57];
	add.s64 	%rd58, %rd4, %rd56;
	ld.global.nc.f32 	%f146, [%rd58];
	add.s64 	%rd59, %rd3, %rd56;
	ld.global.nc.f32 	%f147, [%rd59];
	sub.f32 	%f148, %f142, %f145;
	sub.f32 	%f149, %f143, %f146;
	sub.f32 	%f150, %f144, %f147;
	mul.f32 	%f151, %f150, %f150;
	fma.rn.f32 	%f152, %f149, %f149, %f151;
	fma.rn.f32 	%f153, %f148, %f148, %f152;
	max.f32 	%f154, %f153, 0f2EDBE6FF;
	sqrt.rn.f32 	%f155, %f154;
	mad.lo.s32 	%r41, %r31, %r1, %r56;
	mul.wide.s32 	%rd60, %r41, 4;
	add.s64 	%rd61, %rd2, %rd60;
	ld.global.nc.f32 	%f156, [%rd61];
	add.s64 	%rd62, %rd1, %rd60;
	ld.global.nc.f32 	%f157, [%rd62];
	sub.f32 	%f158, %f156, %f155;
	mul.f32 	%f159, %f157, %f158;
	fma.rn.f32 	%f276, %f158, %f159, %f276;
$L__BB0_13:
	add.s32 	%r56, %r56, 1;
$L__BB0_14:
	setp.ge.s32 	%p11, %r56, %r31;
	@%p11 bra 	$L__BB0_23;
	mul.wide.s32 	%rd63, %r1, 4;
	add.s64 	%rd64, %rd5, %rd63;
	ld.global.nc.f32 	%f16, [%rd64];
	add.s64 	%rd65, %rd4, %rd63;
	ld.global.nc.f32 	%f17, [%rd65];
	add.s64 	%rd66, %rd3, %rd63;
	ld.global.nc.f32 	%f18, [%rd66];
	mul.lo.s32 	%r17, %r31, %r1;
	sub.s32 	%r18, %r31, %r56;
	and.b32  	%r19, %r18, 3;
	sub.s32 	%r42, %r56, %r31;
	setp.gt.u32 	%p12, %r42, -4;
	@%p12 bra 	$L__BB0_18;
	and.b32  	%r43, %r18, -4;
	neg.s32 	%r54, %r43;
	mul.wide.u32 	%rd67, %r56, 4;
	add.s64 	%rd68, %rd67, 8;
	add.s64 	%rd94, %rd5, %rd68;
	add.s64 	%rd93, %rd4, %rd68;
	add.s32 	%r53, %r56, %r17;
	add.s64 	%rd92, %rd3, %rd68;
	add.s64 	%rd18, %rd2, 8;
$L__BB0_17:
	.pragma "nounroll";
	mul.wide.s32 	%rd69, %r53, 4;
	add.s64 	%rd70, %rd1, %rd69;
	add.s64 	%rd71, %rd18, %rd69;
	ld.global.nc.f32 	%f161, [%rd94+-8];
	ld.global.nc.f32 	%f162, [%rd93+-8];
	ld.global.nc.f32 	%f163, [%rd92+-8];
	sub.f32 	%f164, %f16, %f161;
	sub.f32 	%f165, %f17, %f162;
	sub.f32 	%f166, %f18, %f163;
	mul.f32 	%f167, %f166, %f166;
	fma.rn.f32 	%f168, %f165, %f165, %f167;
	fma.rn.f32 	%f169, %f164, %f164, %f168;
	max.f32 	%f170, %f169, 0f2EDBE6FF;
	sqrt.rn.f32 	%f171, %f170;
	ld.global.nc.f32 	%f172, [%rd71+-8];
	ld.global.nc.f32 	%f173, [%rd70];
	sub.f32 	%f174, %f172, %f171;
	mul.f32 	%f175, %f173, %f174;
	fma.rn.f32 	%f176, %f174, %f175, %f276;
	ld.global.nc.f32 	%f177, [%rd94+-4];
	ld.global.nc.f32 	%f178, [%rd93+-4];
	ld.global.nc.f32 	%f179, [%rd92+-4];
	sub.f32 	%f180, %f16, %f177;
	sub.f32 	%f181, %f17, %f178;
	sub.f32 	%f182, %f18, %f179;
	mul.f32 	%f183, %f182, %f182;
	fma.rn.f32 	%f184, %f181, %f181, %f183;
	fma.rn.f32 	%f185, %f180, %f180, %f184;
	max.f32 	%f186, %f185, 0f2EDBE6FF;
	sqrt.rn.f32 	%f187, %f186;
	ld.global.nc.f32 	%f188, [%rd71+-4];
	ld.global.nc.f32 	%f189, [%rd70+4];
	sub.f32 	%f190, %f188, %f187;
	mul.f32 	%f191, %f189, %f190;
	fma.rn.f32 	%f192, %f190, %f191, %f176;
	ld.global.nc.f32 	%f193, [%rd94];
	ld.global.nc.f32 	%f194, [%rd93];
	ld.global.nc.f32 	%f195, [%rd92];
	sub.f32 	%f196, %f16, %f193;
	sub.f32 	%f197, %f17, %f194;
	sub.f32 	%f198, %f18, %f195;
	mul.f32 	%f199, %f198, %f198;
	fma.rn.f32 	%f200, %f197, %f197, %f199;
	fma.rn.f32 	%f201, %f196, %f196, %f200;
	max.f32 	%f202, %f201, 0f2EDBE6FF;
	sqrt.rn.f32 	%f203, %f202;
	ld.global.nc.f32 	%f204, [%rd71];
	ld.global.nc.f32 	%f205, [%rd70+8];
	sub.f32 	%f206, %f204, %f203;
	mul.f32 	%f207, %f205, %f206;
	fma.rn.f32 	%f208, %f206, %f207, %f192;
	ld.global.nc.f32 	%f209, [%rd94+4];
	ld.global.nc.f32 	%f210, [%rd93+4];
	ld.global.nc.f32 	%f211, [%rd92+4];
	sub.f32 	%f212, %f16, %f209;
	sub.f32 	%f213, %f17, %f210;
	sub.f32 	%f214, %f18, %f211;
	mul.f32 	%f215, %f214, %f214;
	fma.rn.f32 	%f216, %f213, %f213, %f215;
	fma.rn.f32 	%f217, %f212, %f212, %f216;
	max.f32 	%f218, %f217, 0f2EDBE6FF;
	sqrt.rn.f32 	%f219, %f218;
	ld.global.nc.f32 	%f220, [%rd71+4];
	ld.global.nc.f32 	%f221, [%rd70+12];
	sub.f32 	%f222, %f220, %f219;
	mul.f32 	%f223, %f221, %f222;
	fma.rn.f32 	%f276, %f222, %f223, %f208;
	add.s32 	%r56, %r56, 4;
	add.s32 	%r54, %r54, 4;
	add.s64 	%rd94, %rd94, 16;
	add.s64 	%rd93, %rd93, 16;
	add.s32 	%r53, %r53, 4;
	add.s64 	%rd92, %rd92, 16;
	setp.ne.s32 	%p13, %r54, 0;
	@%p13 bra 	$L__BB0_17;
$L__BB0_18:
	setp.eq.s32 	%p14, %r19, 0;
	@%p14 bra 	$L__BB0_23;
	setp.eq.s32 	%p15, %r19, 1;
	@%p15 bra 	$L__BB0_21;
	mul.wide.u32 	%rd72, %r56, 4;
	add.s64 	%rd73, %rd5, %rd72;
	ld.global.nc.f32 	%f225, [%rd73];
	add.s64 	%rd74, %rd4, %rd72;
	ld.global.nc.f32 	%f226, [%rd74];
	add.s64 	%rd75, %rd3, %rd72;
	ld.global.nc.f32 	%f227, [%rd75];
	sub.f32 	%f228, %f16, %f225;
	sub.f32 	%f229, %f17, %f226;
	sub.f32 	%f230, %f18, %f227;
	mul.f32 	%f231, %f230, %f230;
	fma.rn.f32 	%f232, %f229, %f229, %f231;
	fma.rn.f32 	%f233, %f228, %f228, %f232;
	max.f32 	%f234, %f233, 0f2EDBE6FF;
	sqrt.rn.f32 	%f235, %f234;
	add.s32 	%r44, %r56, %r17;
	mul.wide.s32 	%rd76, %r44, 4;
	add.s64 	%rd77, %rd2, %rd76;
	ld.global.nc.f32 	%f236, [%rd77];
	add.s64 	%rd78, %rd1, %rd76;
	ld.global.nc.f32 	%f237, [%rd78];
	sub.f32 	%f238, %f236, %f235;
	mul.f32 	%f239, %f237, %f238;
	fma.rn.f32 	%f240, %f238, %f239, %f276;
	ld.global.nc.f32 	%f241, [%rd73+4];
	ld.global.nc.f32 	%f242, [%rd74+4];
	ld.global.nc.f32 	%f243, [%rd75+4];
	sub.f32 	%f244, %f16, %f241;
	sub.f32 	%f245, %f17, %f242;
	sub.f32 	%f246, %f18, %f243;
	mul.f32 	%f247, %f246, %f246;
	fma.rn.f32 	%f248, %f245, %f245, %f247;
	fma.rn.f32 	%f249, %f244, %f244, %f248;
	max.f32 	%f250, %f249, 0f2EDBE6FF;
	sqrt.rn.f32 	%f251, %f250;
	ld.global.nc.f32 	%f252, [%rd77+4];
	ld.global.nc.f32 	%f253, [%rd78+4];
	sub.f32 	%f254, %f252, %f251;
	mul.f32 	%f255, %f253, %f254;
	fma.rn.f32 	%f276, %f254, %f255, %f240;
	add.s32 	%r56, %r56, 2;
$L__BB0_21:
	and.b32  	%r45, %r18, 1;
	setp.eq.b32 	%p16, %r45, 1;
	not.pred 	%p17, %p16;
	@%p17 bra 	$L__BB0_23;
	mul.wide.u32 	%rd79, %r56, 4;
	add.s64 	%rd80, %rd5, %rd79;
	ld.global.nc.f32 	%f256, [%rd80];
	add.s64 	%rd81, %rd4, %rd79;
	ld.global.nc.f32 	%f257, [%rd81];
	add.s64 	%rd82, %rd3, %rd79;
	ld.global.nc.f32 	%f258, [%rd82];
	sub.f32 	%f259, %f16, %f256;
	sub.f32 	%f260, %f17, %f257;
	sub.f32 	%f261, %f18, %f258;
	mul.f32 	%f262, %f261, %f261;
	fma.rn.f32 	%f263, %f260, %f260, %f262;
	fma.rn.f32 	%f264, %f259, %f259, %f263;
	max.f32 	%f265, %f264, 0f2EDBE6FF;
	sqrt.rn.f32 	%f266, %f265;
	add.s32 	%r46, %r56, %r17;
	mul.wide.s32 	%rd83, %r46, 4;
	add.s64 	%rd84, %rd2, %rd83;
	ld.global.nc.f32 	%f267, [%rd84];
	add.s64 	%rd85, %rd1, %rd83;
	ld.global.nc.f32 	%f268, [%rd85];
	sub.f32 	%f269, %f267, %f266;
	mul.f32 	%f270, %f268, %f269;
	fma.rn.f32 	%f276, %f269, %f270, %f276;
$L__BB0_23:
	cvta.to.global.u64 	%rd86, %rd25;
	mul.wide.s32 	%rd87, %r1, 4;
	add.s64 	%rd88, %rd86, %rd87;
	st.global.f32 	[%rd88], %f276;
$L__BB0_24:
	ret;

}
	// .globl	compute_stress_gradient_kernel
.visible .entry compute_stress_gradient_kernel(
	.param .u64 .ptr .align 1 compute_stress_gradient_kernel_param_0,
	.param .u64 .ptr .align 1 compute_stress_gradient_kernel_param_1,
	.param .u64 .ptr .align 1 compute_stress_gradient_kernel_param_2,
	.param .u64 .ptr .align 1 compute_stress_gradient_kernel_param_3,
	.param .u64 .ptr .align 1 compute_stress_gradient_kernel_param_4,
	.param .u64 .ptr .align 1 compute_stress_gradient_kernel_param_5,
	.param .u64 .ptr .align 1 compute_stress_gradient_kernel_param_6,
	.param .u64 .ptr .align 1 compute_stress_gradient_kernel_param_7,
	.param .u32 compute_stress_gradient_kernel_param_8
)
{
	.reg .pred 	%p<33>;
	.reg .b32 	%r<65>;
	.reg .b32 	%f<575>;
	.reg .b64 	%rd<133>;

	ld.param.u64 	%rd51, [compute_stress_gradient_kernel_param_0];
	ld.param.u64 	%rd52, [compute_stress_gradient_kernel_param_1];
	ld.param.u64 	%rd53, [compute_stress_gradient_kernel_param_2];
	ld.param.u64 	%rd54, [compute_stress_gradient_kernel_param_3];
	ld.param.u64 	%rd55, [compute_stress_gradient_kernel_param_4];
	ld.param.u32 	%r40, [compute_stress_gradient_kernel_param_8];
	cvta.to.global.u64 	%rd1, %rd55;
	cvta.to.global.u64 	%rd2, %rd54;
	cvta.to.global.u64 	%rd3, %rd53;
	cvta.to.global.u64 	%rd4, %rd52;
	cvta.to.global.u64 	%rd5, %rd51;
	mov.u32 	%r41, %ctaid.x;
	mov.u32 	%r42, %ntid.x;
	mov.u32 	%r43, %tid.x;
	mad.lo.s32 	%r1, %r41, %r42, %r43;
	setp.ge.s32 	%p1, %r1, %r40;
	@%p1 bra 	$L__BB1_57;
	setp.lt.s32 	%p2, %r1, 1;
	mov.f32 	%f488, 0f00000000;
	mov.b32 	%r57, 0;
	mov.f32 	%f489, %f488;
	mov.f32 	%f490, %f488;
	@%p2 bra 	$L__BB1_26;
	mul.wide.u32 	%rd56, %r1, 4;
	add.s64 	%rd57, %rd5, %rd56;
	ld.global.nc.f32 	%f1, [%rd57];
	add.s64 	%rd58, %rd4, %rd56;
	ld.global.nc.f32 	%f2, [%rd58];
	add.s64 	%rd59, %rd3, %rd56;
	ld.global.nc.f32 	%f3, [%rd59];
	mul.lo.s32 	%r2, %r40, %r1;
	min.s32 	%r46, %r1, %r40;
	max.s32 	%r57, %r46, 1;
	setp.lt.s32 	%p3, %r46, 8;
	mov.f32 	%f490, 0f00000000;
	mov.b32 	%r53, 0;
	mov.f32 	%f489, %f490;
	mov.f32 	%f488, %f490;
	@%p3 bra 	$L__BB1_21;
	and.b32  	%r47, %r57, 2147483640;
	neg.s32 	%r52, %r47;
	add.s64 	%rd123, %rd5, 16;
	add.s64 	%rd122, %rd4, 16;
	add.s64 	%rd121, %rd3, 16;
	mul.wide.s32 	%rd120, %r2, 4;
	mov.f32 	%f490, 0f00000000;
	mov.u32 	%r51, %r2;
$L__BB1_4:
	.pragma "nounroll";
	ld.global.nc.f32 	%f234, [%rd123+-16];
	sub.f32 	%f7, %f1, %f234;
	ld.global.nc.f32 	%f235, [%rd122+-16];
	sub.f32 	%f8, %f2, %f235;
	ld.global.nc.f32 	%f236, [%rd121+-16];
	sub.f32 	%f9, %f3, %f236;
	mul.f32 	%f237, %f9, %f9;
	fma.rn.f32 	%f238, %f8, %f8, %f237;
	fma.rn.f32 	%f239, %f7, %f7, %f238;
	max.f32 	%f240, %f239, 0f2EDBE6FF;
	sqrt.rn.f32 	%f10, %f240;
	setp.lt.f32 	%p4, %f10, 0f358637BD;
	@%p4 bra 	$L__BB1_6;
	mul.wide.s32 	%rd60, %r51, 4;
	add.s64 	%rd61, %rd2, %rd60;
	ld.global.nc.f32 	%f241, [%rd61];
	add.s64 	%rd62, %rd1, %rd60;
	ld.global.nc.f32 	%f242, [%rd62];
	div.rn.f32 	%f243, %f241, %f10;
	mov.f32 	%f244, 0f3F800000;
	sub.f32 	%f245, %f244, %f243;
	mul.f32 	%f246, %f242, %f245;
	fma.rn.f32 	%f488, %f246, %f7, %f488;
	fma.rn.f32 	%f489, %f246, %f8, %f489;
	fma.rn.f32 	%f490, %f246, %f9, %f490;
$L__BB1_6:
	ld.global.nc.f32 	%f247, [%rd123+-12];
	sub.f32 	%f17, %f1, %f247;
	ld.global.nc.f32 	%f248, [%rd122+-12];
	sub.f32 	%f18, %f2, %f248;
	ld.global.nc.f32 	%f249, [%rd121+-12];
	sub.f32 	%f19, %f3, %f249;
	mul.f32 	%f250, %f19, %f19;
	fma.rn.f32 	%f251, %f18, %f18, %f250;
	fma.rn.f32 	%f252, %f17, %f17, %f251;
	max.f32 	%f253, %f252, 0f2EDBE6FF;
	sqrt.rn.f32 	%f20, %f253;
	setp.lt.f32 	%p5, %f20, 0f358637BD;
	@%p5 bra 	$L__BB1_8;
	add.s64 	%rd63, %rd2, %rd120;
	ld.global.nc.f32 	%f254, [%rd63+4];
	add.s64 	%rd64, %rd1, %rd120;
	ld.global.nc.f32 	%f255, [%rd64+4];
	div.rn.f32 	%f256, %f254, %f20;
	mov.f32 	%f257, 0f3F800000;
	sub.f32 	%f258, %f257, %f256;
	mul.f32 	%f259, %f255, %f258;
	fma.rn.f32 	%f488, %f259, %f17, %f488;
	fma.rn.f32 	%f489, %f259, %f18, %f489;
	fma.rn.f32 	%f490, %f259, %f19, %f490;
$L__BB1_8:
	ld.global.nc.f32 	%f260, [%rd123+-8];
	sub.f32 	%f27, %f1, %f260;
	ld.global.nc.f32 	%f261, [%rd122+-8];
	sub.f32 	%f28, %f2, %f261;
	ld.global.nc.f32 	%f262, [%rd121+-8];
	sub.f32 	%f29, %f3, %f262;
	mul.f32 	%f263, %f29, %f29;
	fma.rn.f32 	%f264, %f28, %f28, %f263;
	fma.rn.f32 	%f265, %f27, %f27, %f264;
	max.f32 	%f266, %f265, 0f2EDBE6FF;
	sqrt.rn.f32 	%f30, %f266;
	setp.lt.f32 	%p6, %f30, 0f358637BD;
	@%p6 bra 	$L__BB1_10;
	add.s64 	%rd65, %rd2, %rd120;
	ld.global.nc.f32 	%f267, [%rd65+8];
	add.s64 	%rd66, %rd1, %rd120;
	ld.global.nc.f32 	%f268, [%rd66+8];
	div.rn.f32 	%f269, %f267, %f30;
	mov.f32 	%f270, 0f3F800000;
	sub.f32 	%f271, %f270, %f269;
	mul.f32 	%f272, %f268, %f271;
	fma.rn.f32 	%f488, %f272, %f27, %f488;
	fma.rn.f32 	%f489, %f272, %f28, %f489;
	fma.rn.f32 	%f490, %f272, %f29, %f490;
$L__BB1_10:
	ld.global.nc.f32 	%f273, [%rd123+-4];
	sub.f32 	%f37, %f1, %f273;
	ld.global.nc.f32 	%f274, [%rd122+-4];
	sub.f32 	%f38, %f2, %f274;
	ld.global.nc.f32 	%f275, [%rd121+-4];
	sub.f32 	%f39, %f3, %f275;
	mul.f32 	%f276, %f39, %f39;
	fma.rn.f32 	%f277, %f38, %f38, %f276;
	fma.rn.f32 	%f278, %f37, %f37, %f277;
	max.f32 	%f279, %f278, 0f2EDBE6FF;
	sqrt.rn.f32 	%f40, %f279;
	setp.lt.f32 	%p7, %f40, 0f358637BD;
	@%p7 bra 	$L__BB1_12;
	add.s64 	%rd67, %rd2, %rd120;
	ld.global.nc.f32 	%f280, [%rd67+12];
	add.s64 	%rd68, %rd1, %rd120;
	ld.global.nc.f32 	%f281, [%rd68+12];
	div.rn.f32 	%f282, %f280, %f40;
	mov.f32 	%f283, 0f3F800000;
	sub.f32 	%f284, %f283, %f282;
	mul.f32 	%f285, %f281, %f284;
	fma.rn.f32 	%f488, %f285, %f37, %f488;
	fma.rn.f32 	%f489, %f285, %f38, %f489;
	fma.rn.f32 	%f490, %f285, %f39, %f490;
$L__BB1_12:
	ld.global.nc.f32 	%f286, [%rd123];
	sub.f32 	%f47, %f1, %f286;
	ld.global.nc.f32 	%f287, [%rd122];
	sub.f32 	%f48, %f2, %f287;
	ld.global.nc.f32 	%f288, [%rd121];
	sub.f32 	%f49, %f3, %f288;
	mul.f32 	%f289, %f49, %f49;
	fma.rn.f32 	%f290, %f48, %f48, %f289;
	fma.rn.f32 	%f291, %f47, %f47, %f290;
	max.f32 	%f292, %f291, 0f2EDBE6FF;
	sqrt.rn.f32 	%f50, %f292;
	setp.lt.f32 	%p8, %f50, 0f358637BD;
	@%p8 bra 	$L__BB1_14;
	add.s64 	%rd69, %rd2, %rd120;
	ld.global.nc.f32 	%f293, [%rd69+16];
	add.s64 	%rd70, %rd1, %rd120;
	ld.global.nc.f32 	%f294, [%rd70+16];
	div.rn.f32 	%f295, %f293, %f50;
	mov.f32 	%f296, 0f3F800000;
	sub.f32 	%f297, %f296, %f295;
	mul.f32 	%f298, %f294, %f297;
	fma.rn.f32 	%f488, %f298, %f47, %f488;
	fma.rn.f32 	%f489, %f298, %f48, %f489;
	fma.rn.f32 	%f490, %f298, %f49, %f490;
$L__BB1_14:
	ld.global.nc.f32 	%f299, [%rd123+4];
	sub.f32 	%f57, %f1, %f299;
	ld.global.nc.f32 	%f300, [%rd122+4];
	sub.f32 	%f58, %f2, %f300;
	ld.global.nc.f32 	%f301, [%rd121+4];
	sub.f32 	%f59, %f3, %f301;
	mul.f32 	%f302, %f59, %f59;
	fma.rn.f32 	%f303, %f58, %f58, %f302;
	fma.rn.f32 	%f304, %f57, %f57, %f303;
	max.f32 	%f305, %f304, 0f2EDBE6FF;
	sqrt.rn.f32 	%f60, %f305;
	setp.lt.f32 	%p9, %f60, 0f358637BD;
	@%p9 bra 	$L__BB1_16;
	add.s64 	%rd71, %rd2, %rd120;
	ld.global.nc.f32 	%f306, [%rd71+20];
	add.s64 	%rd72, %rd1, %rd120;
	ld.global.nc.f32 	%f307, [%rd72+20];
	div.rn.f32 	%f308, %f306, %f60;
	mov.f32 	%f309, 0f3F800000;
	sub.f32 	%f310, %f309, %f308;
	mul.f32 	%f311, %f307, %f310;
	fma.rn.f32 	%f488, %f311, %f57, %f488;
	fma.rn.f32 	%f489, %f311, %f58, %f489;
	fma.rn.f32 	%f490, %f311, %f59, %f490;
$L__BB1_16:
	ld.global.nc.f32 	%f312, [%rd123+8];
	sub.f32 	%f67, %f1, %f312;
	ld.global.nc.f32 	%f313, [%rd122+8];
	sub.f32 	%f68, %f2, %f313;
	ld.global.nc.f32 	%f314, [%rd121+8];
	sub.f32 	%f69, %f3, %f314;
	mul.f32 	%f315, %f69, %f69;
	fma.rn.f32 	%f316, %f68, %f68, %f315;
	fma.rn.f32 	%f317, %f67, %f67, %f316;
	max.f32 	%f318, %f317, 0f2EDBE6FF;
	sqrt.rn.f32 	%f70, %f318;
	setp.lt.f32 	%p10, %f70, 0f358637BD;
	@%p10 bra 	$L__BB1_18;
	add.s64 	%rd73, %rd2, %rd120;
	ld.global.nc.f32 	%f319, [%rd73+24];
	add.s64 	%rd74, %rd1, %rd120;
	ld.global.nc.f32 	%f320, [%rd74+24];
	div.rn.f32 	%f321, %f319, %f70;
	mov.f32 	%f322, 0f3F800000;
	sub.f32 	%f323, %f322, %f321;
	mul.f32 	%f324, %f320, %f323;
	fma.rn.f32 	%f488, %f324, %f67, %f488;
	fma.rn.f32 	%f489, %f324, %f68, %f489;
	fma.rn.f32 	%f490, %f324, %f69, %f490;
$L__BB1_18:
	ld.global.nc.f32 	%f325, [%rd123+12];
	sub.f32 	%f77, %f1, %f325;
	ld.global.nc.f32 	%f326, [%rd122+12];
	sub.f32 	%f78, %f2, %f326;
	ld.global.nc.f32 	%f327, [%rd121+12];
	sub.f32 	%f79, %f3, %f327;
	mul.f32 	%f328, %f79, %f79;
	fma.rn.f32 	%f329, %f78, %f78, %f328;
	fma.rn.f32 	%f330, %f77, %f77, %f329;
	max.f32 	%f331, %f330, 0f2EDBE6FF;
	sqrt.rn.f32 	%f80, %f331;
	setp.lt.f32 	%p11, %f80, 0f358637BD;
	@%p11 bra 	$L__BB1_20;
	add.s64 	%rd75, %rd2, %rd120;
	ld.global.nc.f32 	%f332, [%rd75+28];
	add.s64 	%rd76, %rd1, %rd120;
	ld.global.nc.f32 	%f333, [%rd76+28];
	div.rn.f32 	%f334, %f332, %f80;
	mov.f32 	%f335, 0f3F800000;
	sub.f32 	%f336, %f335, %f334;
	mul.f32 	%f337, %f333, %f336;
	fma.rn.f32 	%f488, %f337, %f77, %f488;
	fma.rn.f32 	%f489, %f337, %f78, %f489;
	fma.rn.f32 	%f490, %f337, %f79, %f490;
$L__BB1_20:
	and.b32  	%r53, %r57, 2147483640;
	add.s32 	%r52, %r52, 8;
	add.s32 	%r51, %r51, 8;
	add.s64 	%rd123, %rd123, 32;
	add.s64 	%rd122, %rd122, 32;
	add.s64 	%rd121, %rd121, 32;
	add.s64 	%rd120, %rd120, 32;
	setp.ne.s32 	%p12, %r52, 0;
	@%p12 bra 	$L__BB1_4;
$L__BB1_21:
	and.b32  	%r11, %r57, 7;
	setp.eq.s32 	%p13, %r11, 0;
	@%p13 bra 	$L__BB1_26;
	add.s32 	%r55, %r53, %r2;
	mul.wide.u32 	%rd77, %r53, 4;
	add.s64 	%rd126, %rd3, %rd77;
	add.s64 	%rd125, %rd4, %rd77;
	add.s64 	%rd124, %rd5, %rd77;
	neg.s32 	%r54, %r11;
$L__BB1_23:
	.pragma "nounroll";
	ld.global.nc.f32 	%f338, [%rd124];
	sub.f32 	%f96, %f1, %f338;
	ld.global.nc.f32 	%f339, [%rd125];
	sub.f32 	%f97, %f2, %f339;
	ld.global.nc.f32 	%f340, [%rd126];
	sub.f32 	%f98, %f3, %f340;
	mul.f32 	%f341, %f98, %f98;
	fma.rn.f32 	%f342, %f97, %f97, %f341;
	fma.rn.f32 	%f343, %f96, %f96, %f342;
	max.f32 	%f344, %f343, 0f2EDBE6FF;
	sqrt.rn.f32 	%f99, %f344;
	setp.lt.f32 	%p14, %f99, 0f358637BD;
	@%p14 bra 	$L__BB1_25;
	mul.wide.s32 	%rd78, %r55, 4;
	add.s64 	%rd79, %rd2, %rd78;
	ld.global.nc.f32 	%f345, [%rd79];
	add.s64 	%rd80, %rd1, %rd78;
	ld.global.nc.f32 	%f346, [%rd80];
	div.rn.f32 	%f347, %f345, %f99;
	mov.f32 	%f348, 0f3F800000;
	sub.f32 	%f349, %f348, %f347;
	mul.f32 	%f350, %f346, %f349;
	fma.rn.f32 	%f488, %f350, %f96, %f488;
	fma.rn.f32 	%f489, %f350, %f97, %f489;
	fma.rn.f32 	%f490, %f350, %f98, %f490;
$L__BB1_25:
	add.s32 	%r55, %r55, 1;
	add.s64 	%rd126, %rd126, 4;
	add.s64 	%rd125, %rd125, 4;
	add.s64 	%rd124, %rd124, 4;
	add.s32 	%r54, %r54, 1;
	setp.ne.s32 	%p15, %r54, 0;
	@%p15 bra 	$L__BB1_23;
$L__BB1_26:
	setp.ge.s32 	%p16, %r57, %r40;
	@%p16 bra 	$L__BB1_31;
	setp.eq.s32 	%p17, %r1, %r57;
	@%p17 bra 	$L__BB1_30;
	mul.wide.s32 	%rd81, %r1, 4;
	add.s64 	%rd82, %rd5, %rd81;
	ld.global.nc.f32 	%f351, [%rd82];
	mul.wide.u32 	%rd83, %r57, 4;
	add.s64 	%rd84, %rd5, %rd83;
	ld.global.nc.f32 	%f352, [%rd84];
	sub.f32 	%f109, %f351, %f352;
	add.s64 	%rd85, %rd4, %rd81;
	ld.global.nc.f32 	%f353, [%rd85];
	add.s64 	%rd86, %rd4, %rd83;
	ld.global.nc.f32 	%f354, [%rd86];
	sub.f32 	%f110, %f353, %f354;
	add.s64 	%rd87, %rd3, %rd81;
	ld.global.nc.f32 	%f355, [%rd87];
	add.s64 	%rd88, %rd3, %rd83;
	ld.global.nc.f32 	%f356, [%rd88];
	sub.f32 	%f111, %f355, %f356;
	mul.f32 	%f357, %f111, %f111;
	fma.rn.f32 	%f358, %f110, %f110, %f357;
	fma.rn.f32 	%f359, %f109, %f109, %f358;
	max.f32 	%f360, %f359, 0f2EDBE6FF;
	sqrt.rn.f32 	%f112, %f360;
	setp.lt.f32 	%p18, %f112, 0f358637BD;
	@%p18 bra 	$L__BB1_30;
	mad.lo.s32 	%r48, %r40, %r1, %r57;
	mul.wide.s32 	%rd89, %r48, 4;
	add.s64 	%rd90, %rd2, %rd89;
	ld.global.nc.f32 	%f361, [%rd90];
	add.s64 	%rd91, %rd1, %rd89;
	ld.global.nc.f32 	%f362, [%rd91];
	div.rn.f32 	%f363, %f361, %f112;
	mov.f32 	%f364, 0f3F800000;
	sub.f32 	%f365, %f364, %f363;
	mul.f32 	%f366, %f362, %f365;
	fma.rn.f32 	%f488, %f366, %f109, %f488;
	fma.rn.f32 	%f489, %f366, %f110, %f489;
	fma.rn.f32 	%f490, %f366, %f111, %f490;
$L__BB1_30:
	add.s32 	%r57, %r57, 1;
$L__BB1_31:
	setp.ge.s32 	%p19, %r57, %r40;
	@%p19 bra 	$L__BB1_56;
	mul.wide.s32 	%rd92, %r1, 4;
	add.s64 	%rd93, %rd5, %rd92;
	ld.global.nc.f32 	%f122, [%rd93];
	add.s64 	%rd94, %rd4, %rd92;
	ld.global.nc.f32 	%f123, [%rd94];
	add.s64 	%rd95, %rd3, %rd92;
	ld.global.nc.f32 	%f124, [%rd95];
	mul.lo.s32 	%r21, %r40, %r1;
	sub.s32 	%r49, %r40, %r57;
	and.b32  	%r22, %r49, 7;
	setp.eq.s32 	%p20, %r22, 0;
	mov.u32 	%r61, %r57;
	@%p20 bra 	$L__BB1_37;
	add.s32 	%r59, %r57, %r21;
	mul.wide.u32 	%rd96, %r57, 4;
	add.s64 	%rd129, %rd3, %rd96;
	add.s64 	%rd128, %rd4, %rd96;
	add.s64 	%rd127, %rd5, %rd96;
	neg.s32 	%r58, %r22;
	mov.u32 	%r61, %r57;
$L__BB1_34:
	.pragma "nounroll";
	ld.global.nc.f32 	%f368, [%rd127];
	sub.f32 	%f128, %f122, %f368;
	ld.global.nc.f32 	%f369, [%rd128];
	sub.f32 	%f129, %f123, %f369;
	ld.global.nc.f32 	%f370, [%rd129];
	sub.f32 	%f130, %f124, %f370;
	mul.f32 	%f371, %f130, %f130;
	fma.rn.f32 	%f372, %f129, %f129, %f371;
	fma.rn.f32 	%f373, %f128, %f128, %f372;
	max.f32 	%f374, %f373, 0f2EDBE6FF;
	sqrt.rn.f32 	%f131, %f374;
	setp.lt.f32 	%p21, %f131, 0f358637BD;
	@%p21 bra 	$L__BB1_36;
	mul.wide.s32 	%rd97, %r59, 4;
	add.s64 	%rd98, %rd2, %rd97;
	ld.global.nc.f32 	%f375, [%rd98];
	add.s64 	%rd99, %rd1, %rd97;
	ld.global.nc.f32 	%f376, [%rd99];
	div.rn.f32 	%f377, %f375, %f131;
	mov.f32 	%f378, 0f3F800000;
	sub.f32 	%f379, %f378, %f377;
	mul.f32 	%f380, %f376, %f379;
	fma.rn.f32 	%f488, %f380, %f128, %f488;
	fma.rn.f32 	%f489, %f380, %f129, %f489;
	fma.rn.f32 	%f490, %f380, %f130, %f490;
$L__BB1_36:
	add.s32 	%r61, %r61, 1;
	add.s32 	%r59, %r59, 1;
	add.s64 	%rd129, %rd129, 4;
	add.s64 	%rd128, %rd128, 4;
	add.s64 	%rd127, %rd127, 4;
	add.s32 	%r58, %r58, 1;
	setp.ne.s32 	%p22, %r58, 0;
	@%p22 bra 	$L__BB1_34;
$L__BB1_37:
	sub.s32 	%r50, %r57, %r40;
	setp.gt.u32 	%p23, %r50, -8;
	@%p23 bra 	$L__BB1_56;
	mul.wide.u32 	%rd100, %r61, 4;
	add.s64 	%rd101, %rd100, 16;
	add.s64 	%rd132, %rd5, %rd101;
	add.s64 	%rd131, %rd4, %rd101;
	add.s64 	%rd130, %rd3, %rd101;
	add.s32 	%r63, %r61, %r21;
	cvt.s64.s32 	%rd39, %r21;
	sub.s32 	%r62, %r61, %r40;
$L__BB1_39:
	.pragma "nounroll";
	ld.global.nc.f32 	%f381, [%rd132+-16];
	sub.f32 	%f147, %f122, %f381;
	ld.global.nc.f32 	%f382, [%rd131+-16];
	sub.f32 	%f148, %f123, %f382;
	ld.global.nc.f32 	%f383, [%rd130+-16];
	sub.f32 	%f149, %f124, %f383;
	mul.f32 	%f384, %f149, %f149;
	fma.rn.f32 	%f385, %f148, %f148, %f384;
	fma.rn.f32 	%f386, %f147, %f147, %f385;
	max.f32 	%f387, %f386, 0f2EDBE6FF;
	sqrt.rn.f32 	%f150, %f387;
	setp.lt.f32 	%p24, %f150, 0f358637BD;
	@%p24 bra 	$L__BB1_41;
	mul.wide.s32 	%rd102, %r63, 4;
	add.s64 	%rd103, %rd2, %rd102;
	ld.global.nc.f32 	%f388, [%rd103];
	add.s64 	%rd104, %rd1, %rd102;
	ld.global.nc.f32 	%f389, [%rd104];
	div.rn.f32 	%f390, %f388, %f150;
	mov.f32 	%f391, 0f3F800000;
	sub.f32 	%f392, %f391, %f390;
	mul.f32 	%f393, %f389, %f392;
	fma.rn.f32 	%f488, %f393, %f147, %f488;
	fma.rn.f32 	%f489, %f393, %f148, %f489;
	fma.rn.f32 	%f490, %f393, %f149, %f490;
$L__BB1_41:
	cvt.s64.s32 	%rd105, %r61;
	add.s64 	%rd106, %rd39, %rd105;
	shl.b64 	%rd107, %rd106, 2;
	add.s64 	%rd108, %rd2, %rd107;
	add.s64 	%rd43, %rd108, 16;
	add.s64 	%rd109, %rd1, %rd107;
	add.s64 	%rd44, %rd109, 16;
	ld.global.nc.f32 	%f394, [%rd132+-12];
	sub.f32 	%f157, %f122, %f394;
	ld.global.nc.f32 	%f395, [%rd131+-12];
	sub.f32 	%f158, %f123, %f395;
	ld.global.nc.f32 	%f396, [%rd130+-12];
	sub.f32 	%f159, %f124, %f396;
	mul.f32 	%f397, %f159, %f159;
	fma.rn.f32 	%f398, %f158, %f158, %f397;
	fma.rn.f32 	%f399, %f157, %f157, %f398;
	max.f32 	%f400, %f399, 0f2EDBE6FF;
	sqrt.rn.f32 	%f160, %f400;
	setp.lt.f32 	%p25, %f160, 0f358637BD;
	@%p25 bra 	$L__BB1_43;
	ld.global.nc.f32 	%f401, [%rd43+-12];
	ld.global.nc.f32 	%f402, [%rd44+-12];
	div.rn.f32 	%f403, %f401, %f160;
	mov.f32 	%f404, 0f3F800000;
	sub.f32 	%f405, %f404, %f403;
	mul.f32 	%f406, %f402, %f405;
	fma.rn.f32 	%f488, %f406, %f157, %f488;
	fma.rn.f32 	%f489, %f406, %f158, %f489;
	fma.rn.f32 	%f490, %f406, %f159, %f490;
$L__BB1_43:
	ld.global.nc.f32 	%f407, [%rd132+-8];
	sub.f32 	%f167, %f122, %f407;
	ld.global.nc.f32 	%f408, [%rd131+-8];
	sub.f32 	%f168, %f123, %f408;
	ld.global.nc.f32 	%f409, [%rd130+-8];
	sub.f32 	%f169, %f124, %f409;
	mul.f32 	%f410, %f169, %f169;
	fma.rn.f32 	%f411, %f168, %f168, %f410;
	fma.rn.f32 	%f412, %f167, %f167, %f411;
	max.f32 	%f413, %f412, 0f2EDBE6FF;
	sqrt.rn.f32 	%f170, %f413;
	setp.lt.f32 	%p26, %f170, 0f358637BD;
	@%p26 bra 	$L__BB1_45;
	ld.global.nc.f32 	%f414, [%rd43+-8];
	ld.global.nc.f32 	%f415, [%rd44+-8];
	div.rn.f32 	%f416, %f414, %f170;
	mov.f32 	%f417, 0f3F800000;
	sub.f32 	%f418, %f417, %f416;
	mul.f32 	%f419, %f415, %f418;
	fma.rn.f32 	%f488, %f419, %f167, %f488;
	fma.rn.f32 	%f489, %f419, %f168, %f489;
	fma.rn.f32 	%f490, %f419, %f169, %f490;
$L__BB1_45:
	ld.global.nc.f32 	%f420, [%rd132+-4];
	sub.f32 	%f177, %f122, %f420;
	ld.global.nc.f32 	%f421, [%rd131+-4];
	sub.f32 	%f178, %f123, %f421;
	ld.global.nc.f32 	%f422, [%rd130+-4];
	sub.f32 	%f179, %f124, %f422;
	mul.f32 	%f423, %f179, %f179;
	fma.rn.f32 	%f424, %f178, %f178, %f423;
	fma.rn.f32 	%f425, %f177, %f177, %f424;
	max.f32 	%f426, %f425, 0f2EDBE6FF;
	sqrt.rn.f32 	%f180, %f426;
	setp.lt.f32 	%p27, %f180, 0f358637BD;
	@%p27 bra 	$L__BB1_47;
	ld.global.nc.f32 	%f427, [%rd43+-4];
	ld.global.nc.f32 	%f428, [%rd44+-4];
	div.rn.f32 	%f429, %f427, %f180;
	mov.f32 	%f430, 0f3F800000;
	sub.f32 	%f431, %f430, %f429;
	mul.f32 	%f432, %f428, %f431;
	fma.rn.f32 	%f488, %f432, %f177, %f488;
	fma.rn.f32 	%f489, %f432, %f178, %f489;
	fma.rn.f32 	%f490, %f432, %f179, %f490;
$L__BB1_47:
	ld.global.nc.f32 	%f433, [%rd132];
	sub.f32 	%f187, %f122, %f433;
	ld.global.nc.f32 	%f434, [%rd131];
	sub.f32 	%f188, %f123, %f434;
	ld.global.nc.f32 	%f435, [%rd130];
	sub.f32 	%f189, %f124, %f435;
	mul.f32 	%f436, %f189, %f189;
	fma.rn.f32 	%f437, %f188, %f188, %f436;
	fma.rn.f32 	%f438, %f187, %f187, %f437;
	max.f32 	%f439, %f438, 0f2EDBE6FF;
	sqrt.rn.f32 	%f190, %f439;
	setp.lt.f32 	%p28, %f190, 0f358637BD;
	@%p28 bra 	$L__BB1_49;
	ld.global.nc.f32 	%f440, [%rd43];
	ld.global.nc.f32 	%f441, [%rd44];
	div.rn.f32 	%f442, %f440, %f190;
	mov.f32 	%f443, 0f3F800000;
	sub.f32 	%f444, %f443, %f442;
	mul.f32 	%f445, %f441, %f444;
	fma.rn.f32 	%f488, %f445, %f187, %f488;
	fma.rn.f32 	%f489, %f445, %f188, %f489;
	fma.rn.f32 	%f490, %f445, %f189, %f490;
$L__BB1_49:
	ld.global.nc.f32 	%f446, [%rd132+4];
	sub.f32 	%f197, %f122, %f446;
	ld.global.nc.f32 	%f447, [%rd131+4];
	sub.f32 	%f198, %f123, %f447;
	ld.global.nc.f32 	%f448, [%rd130+4];
	sub.f32 	%f199, %f124, %f448;
	mul.f32 	%f449, %f199, %f199;
	fma.rn.f32 	%f450, %f198, %f198, %f449;
	fma.rn.f32 	%f451, %f197, %f197, %f450;
	max.f32 	%f452, %f451, 0f2EDBE6FF;
	sqrt.rn.f32 	%f200, %f452;
	setp.lt.f32 	%p29, %f200, 0f358637BD;
	@%p29 bra 	$L__BB1_51;
	ld.global.nc.f32 	%f453, [%rd43+4];
	ld.global.nc.f32 	%f454, [%rd44+4];
	div.rn.f32 	%f455, %f453, %f200;
	mov.f32 	%f456, 0f3F800000;
	sub.f32 	%f457, %f456, %f455;
	mul.f32 	%f458, %f454, %f457;
	fma.rn.f32 	%f488, %f458, %f197, %f488;
	fma.rn.f32 	%f489, %f458, %f198, %f489;
	fma.rn.f32 	%f490, %f458, %f199, %f490;
$L__BB1_51:
	ld.global.nc.f32 	%f459, [%rd132+8];
	sub.f32 	%f207, %f122, %f459;
	ld.global.nc.f32 	%f460, [%rd131+8];
	sub.f32 	%f208, %f123, %f460;
	ld.global.nc.f32 	%f461, [%rd130+8];
	sub.f32 	%f209, %f124, %f461;
	mul.f32 	%f462, %f209, %f209;
	fma.rn.f32 	%f463, %f208, %f208, %f462;
	fma.rn.f32 	%f464, %f207, %f207, %f463;
	max.f32 	%f465, %f464, 0f2EDBE6FF;
	sqrt.rn.f32 	%f210, %f465;
	setp.lt.f32 	%p30, %f210, 0f358637BD;
	@%p30 bra 	$L__BB1_53;
	ld.global.nc.f32 	%f466, [%rd43+8];
	ld.global.nc.f32 	%f467, [%rd44+8];
	div.rn.f32 	%f468, %f466, %f210;
	mov.f32 	%f469, 0f3F800000;
	sub.f32 	%f470, %f469, %f468;
	mul.f32 	%f471, %f467, %f470;
	fma.rn.f32 	%f488, %f471, %f207, %f488;
	fma.rn.f32 	%f489, %f471, %f208, %f489;
	fma.rn.f32 	%f490, %f471, %f209, %f490;
$L__BB1_53:
	ld.global.nc.f32 	%f472, [%rd132+12];
	sub.f32 	%f217, %f122, %f472;
	ld.global.nc.f32 	%f473, [%rd131+12];
	sub.f32 	%f218, %f123, %f473;
	ld.global.nc.f32 	%f474, [%rd130+12];
	sub.f32 	%f219, %f124, %f474;
	mul.f32 	%f475, %f219, %f219;
	fma.rn.f32 	%f476, %f218, %f218, %f475;
	fma.rn.f32 	%f477, %f217, %f217, %f476;
	max.f32 	%f478, %f477, 0f2EDBE6FF;
	sqrt.rn.f32 	%f220, %f478;
	setp.lt.f32 	%p31, %f220, 0f358637BD;
	@%p31 bra 	$L__BB1_55;
	ld.global.nc.f32 	%f479, [%rd43+12];
	ld.global.nc.f32 	%f480, [%rd44+12];
	div.rn.f32 	%f481, %f479, %f220;
	mov.f32 	%f482, 0f3F800000;
	sub.f32 	%f483, %f482, %f481;
	mul.f32 	%f484, %f480, %f483;
	fma.rn.f32 	%f488, %f484, %f217, %f488;
	fma.rn.f32 	%f489, %f484, %f218, %f489;
	fma.rn.f32 	%f490, %f484, %f219, %f490;
$L__BB1_55:
	add.s32 	%r61, %r61, 8;
	add.s64 	%rd132, %rd132, 32;
	add.s64 	%rd131, %rd131, 32;
	add.s64 	%rd130, %rd130, 32;
	add.s32 	%r63, %r63, 8;
	add.s32 	%r62, %r62, 8;
	setp.ne.s32 	%p32, %r62, 0;
	@%p32 bra 	$L__BB1_39;
$L__BB1_56:
	ld.param.u64 	%rd119, [compute_stress_gradient_kernel_param_7];
	ld.param.u64 	%rd118, [compute_stress_gradient_kernel_param_6];
	ld.param.u64 	%rd117, [compute_stress_gradient_kernel_param_5];
	cvta.to.global.u64 	%rd110, %rd117;
	mul.wide.s32 	%rd111, %r1, 4;
	add.s64 	%rd112, %rd110, %rd111;
	st.global.f32 	[%rd112], %f488;
	cvta.to.global.u64 	%rd113, %rd118;
	add.s64 	%rd114, %rd113, %rd111;
	st.global.f32 	[%rd114], %f489;
	cvta.to.global.u64 	%rd115, %rd119;
	add.s64 	%rd116, %rd115, %rd111;
	st.global.f32 	[%rd116], %f490;
$L__BB1_57:
	ret;

}
	// .globl	update_positions_kernel
.visible .entry update_positions_kernel(
	.param .u64 .ptr .align 1 update_positions_kernel_param_0,
	.param .u64 .ptr .align 1 update_positions_kernel_param_1,
	.param .u64 .ptr .align 1 update_positions_kernel_param_2,
	.param .u64 .ptr .align 1 update_positions_kernel_param_3,
	.param .u64 .ptr .align 1 update_positions_kernel_param_4,
	.param .u64 .ptr .align 1 update_positions_kernel_param_5,
	.param .u64 .ptr .align 1 update_positions_kernel_param_6,
	.param .u64 .ptr .align 1 update_positions_kernel_param_7,
	.param .u64 .ptr .align 1 update_positions_kernel_param_8,
	.param .f32 update_positions_kernel_param_9,
	.param .f32 update_positions_kernel_param_10,
	.param .f32 update_positions_kernel_param_11,
	.param .u32 update_positions_kernel_param_12
)
{
	.reg .pred 	%p<3>;
	.reg .b32 	%r<6>;
	.reg .b32 	%f<41>;
	.reg .b64 	%rd<34>;

	ld.param.u64 	%rd5, [update_positions_kernel_param_1];
	ld.param.u64 	%rd7, [update_positions_kernel_param_3];
	ld.param.u64 	%rd8, [update_positions_kernel_param_4];
	ld.param.u64 	%rd11, [update_positions_kernel_param_7];
	ld.param.u64 	%rd12, [update_positions_kernel_param_8];
	ld.param.f32 	%f11, [update_positions_kernel_param_9];
	ld.param.f32 	%f12, [update_positions_kernel_param_10];
	ld.param.f32 	%f13, [update_positions_kernel_param_11];
	ld.param.u32 	%r2, [update_positions_kernel_param_12];
	mov.u32 	%r3, %ctaid.x;
	mov.u32 	%r4, %ntid.x;
	mov.u32 	%r5, %tid.x;
	mad.lo.s32 	%r1, %r3, %r4, %r5;
	setp.ge.s32 	%p1, %r1, %r2;
	@%p1 bra 	$L__BB2_4;
	ld.param.u64 	%rd33, [update_positions_kernel_param_6];
	ld.param.u64 	%rd32, [update_positions_kernel_param_5];
	cvta.to.global.u64 	%rd13, %rd33;
	cvta.to.global.u64 	%rd14, %rd11;
	cvta.to.global.u64 	%rd15, %rd12;
	cvta.to.global.u64 	%rd16, %rd7;
	cvta.to.global.u64 	%rd17, %rd8;
	cvta.to.global.u64 	%rd18, %rd32;
	mul.wide.s32 	%rd19, %r1, 4;
	add.s64 	%rd1, %rd13, %rd19;
	ld.global.f32 	%f14, [%rd1];
	mul.f32 	%f15, %f12, %f14;
	add.s64 	%rd20, %rd16, %rd19;
	ld.global.nc.f32 	%f16, [%rd20];
	mul.f32 	%f17, %f11, %f16;
	sub.f32 	%f38, %f15, %f17;
	add.s64 	%rd2, %rd14, %rd19;
	ld.global.f32 	%f18, [%rd2];
	mul.f32 	%f19, %f12, %f18;
	add.s64 	%rd21, %rd17, %rd19;
	ld.global.nc.f32 	%f20, [%rd21];
	mul.f32 	%f21, %f11, %f20;
	sub.f32 	%f39, %f19, %f21;
	add.s64 	%rd3, %rd15, %rd19;
	ld.global.f32 	%f22, [%rd3];
	mul.f32 	%f23, %f12, %f22;
	add.s64 	%rd22, %rd18, %rd19;
	ld.global.nc.f32 	%f24, [%rd22];
	mul.f32 	%f25, %f11, %f24;
	sub.f32 	%f40, %f23, %f25;
	mul.f32 	%f26, %f39, %f39;
	fma.rn.f32 	%f27, %f38, %f38, %f26;
	fma.rn.f32 	%f4, %f40, %f40, %f27;
	mul.f32 	%f28, %f13, %f13;
	setp.leu.f32 	%p2, %f4, %f28;
	@%p2 bra 	$L__BB2_3;
	max.f32 	%f29, %f4, 0f2EDBE6FF;
	sqrt.rn.f32 	%f30, %f29;
	div.rn.f32 	%f31, %f13, %f30;
	mul.f32 	%f38, %f38, %f31;
	mul.f32 	%f39, %f39, %f31;
	mul.f32 	%f40, %f40, %f31;
$L__BB2_3:
	ld.param.u64 	%rd31, [update_positions_kernel_param_2];
	ld.param.u64 	%rd30, [update_positions_kernel_param_0];
	st.global.f32 	[%rd1], %f38;
	st.global.f32 	[%rd2], %f39;
	st.global.f32 	[%rd3], %f40;
	cvta.to.global.u64 	%rd23, %rd30;
	add.s64 	%rd25, %rd23, %rd19;
	ld.global.f32 	%f32, [%rd25];
	add.f32 	%f33, %f38, %f32;
	st.global.f32 	[%rd25], %f33;
	cvta.to.global.u64 	%rd26, %rd5;
	add.s64 	%rd27, %rd26, %rd19;
	ld.global.f32 	%f34, [%rd27];
	add.f32 	%f35, %f39, %f34;
	st.global.f32 	[%rd27], %f35;
	cvta.to.global.u64 	%rd28, %rd31;
	add.s64 	%rd29, %rd28, %rd19;
	ld.global.f32 	%f36, [%rd29];
	add.f32 	%f37, %f40, %f36;
	st.global.f32 	[%rd29], %f37;
$L__BB2_4:
	ret;

}
	// .globl	compute_laplacian_kernel
.visible .entry compute_laplacian_kernel(
	.param .u64 .ptr .align 1 compute_laplacian_kernel_param_0,
	.param .u64 .ptr .align 1 compute_laplacian_kernel_param_1,
	.param .u64 .ptr .align 1 compute_laplacian_kernel_param_2,
	.param .u64 .ptr .align 1 compute_laplacian_kernel_param_3,
	.param .u64 .ptr .align 1 compute_laplacian_kernel_param_4,
	.param .u64 .ptr .align 1 compute_laplacian_kernel_param_5,
	.param .u32 compute_laplacian_kernel_param_6
)
{
	.reg .pred 	%p<22>;
	.reg .b32 	%r<84>;
	.reg .b32 	%f<164>;
	.reg .b64 	%rd<28>;

	ld.param.u64 	%rd5, [compute_laplacian_kernel_param_4];
	ld.param.u64 	%rd6, [compute_laplacian_kernel_param_5];
	ld.param.u32 	%r52, [compute_laplacian_kernel_param_6];
	cvta.to.global.u64 	%rd1, %rd6;
	cvta.to.global.u64 	%rd2, %rd5;
	mov.u32 	%r53, %ctaid.x;
	mov.u32 	%r54, %ntid.x;
	mov.u32 	%r55, %tid.x;
	mad.lo.s32 	%r1, %r53, %r54, %r55;
	mov.u32 	%r56, %ctaid.y;
	mov.u32 	%r57, %ntid.y;
	mov.u32 	%r58, %tid.y;
	mad.lo.s32 	%r59, %r56, %r57, %r58;
	max.s32 	%r60, %r1, %r59;
	setp.ge.s32 	%p1, %r60, %r52;
	@%p1 bra 	$L__BB3_30;
	mul.lo.s32 	%r3, %r52, %r1;
	add.s32 	%r4, %r3, %r59;
	setp.ne.s32 	%p2, %r1, %r59;
	@%p2 bra 	$L__BB3_29;
	min.u32 	%r5, %r1, %r52;
	setp.eq.s32 	%p3, %r5, 0;
	mov.f32 	%f163, 0f00000000;
	@%p3 bra 	$L__BB3_15;
	and.b32  	%r6, %r5, 15;
	setp.lt.u32 	%p4, %r5, 16;
	mov.f32 	%f163, 0f00000000;
	mov.b32 	%r72, 0;
	@%p4 bra 	$L__BB3_6;
	and.b32  	%r72, %r5, 2147483632;
	neg.s32 	%r70, %r72;
	add.s64 	%rd3, %rd2, 32;
	mov.f32 	%f163, 0f00000000;
	mov.u32 	%r69, %r3;
$L__BB3_5:
	.pragma "nounroll";
	mul.wide.s32 	%rd10, %r69, 4;
	add.s64 	%rd11, %rd3, %rd10;
	ld.global.nc.f32 	%f32, [%rd11+-32];
	add.f32 	%f33, %f163, %f32;
	ld.global.nc.f32 	%f34, [%rd11+-28];
	add.f32 	%f35, %f33, %f34;
	ld.global.nc.f32 	%f36, [%rd11+-24];
	add.f32 	%f37, %f35, %f36;
	ld.global.nc.f32 	%f38, [%rd11+-20];
	add.f32 	%f39, %f37, %f38;
	ld.global.nc.f32 	%f40, [%rd11+-16];
	add.f32 	%f41, %f39, %f40;
	ld.global.nc.f32 	%f42, [%rd11+-12];
	add.f32 	%f43, %f41, %f42;
	ld.global.nc.f32 	%f44, [%rd11+-8];
	add.f32 	%f45, %f43, %f44;
	ld.global.nc.f32 	%f46, [%rd11+-4];
	add.f32 	%f47, %f45, %f46;
	ld.global.nc.f32 	%f48, [%rd11];
	add.f32 	%f49, %f47, %f48;
	ld.global.nc.f32 	%f50, [%rd11+4];
	add.f32 	%f51, %f49, %f50;
	ld.global.nc.f32 	%f52, [%rd11+8];
	add.f32 	%f53, %f51, %f52;
	ld.global.nc.f32 	%f54, [%rd11+12];
	add.f32 	%f55, %f53, %f54;
	ld.global.nc.f32 	%f56, [%rd11+16];
	add.f32 	%f57, %f55, %f56;
	ld.global.nc.f32 	%f58, [%rd11+20];
	add.f32 	%f59, %f57, %f58;
	ld.global.nc.f32 	%f60, [%rd11+24];
	add.f32 	%f61, %f59, %f60;
	ld.global.nc.f32 	%f62, [%rd11+28];
	add.f32 	%f163, %f61, %f62;
	add.s32 	%r70, %r70, 16;
	add.s32 	%r69, %r69, 16;
	setp.ne.s32 	%p5, %r70, 0;
	@%p5 bra 	$L__BB3_5;
$L__BB3_6:
	setp.eq.s32 	%p6, %r6, 0;
	@%p6 bra 	$L__BB3_15;
	and.b32  	%r14, %r5, 7;
	setp.lt.u32 	%p7, %r6, 8;
	@%p7 bra 	$L__BB3_9;
	add.s32 	%r62, %r72, %r3;
	mul.wide.s32 	%rd12, %r62, 4;
	add.s64 	%rd13, %rd2, %rd12;
	ld.global.nc.f32 	%f64, [%rd13];
	add.f32 	%f65, %f163, %f64;
	ld.global.nc.f32 	%f66, [%rd13+4];
	add.f32 	%f67, %f65, %f66;
	ld.global.nc.f32 	%f68, [%rd13+8];
	add.f32 	%f69, %f67, %f68;
	ld.global.nc.f32 	%f70, [%rd13+12];
	add.f32 	%f71, %f69, %f70;
	ld.global.nc.f32 	%f72, [%rd13+16];
	add.f32 	%f73, %f71, %f72;
	ld.global.nc.f32 	%f74, [%rd13+20];
	add.f32 	%f75, %f73, %f74;
	ld.global.nc.f32 	%f76, [%rd13+24];
	add.f32 	%f77, %f75, %f76;
	ld.global.nc.f32 	%f78, [%rd13+28];
	add.f32 	%f163, %f77, %f78;
	add.s32 	%r72, %r72, 8;
$L__BB3_9:
	setp.eq.s32 	%p8, %r14, 0;
	@%p8 bra 	$L__BB3_15;
	and.b32  	%r17, %r5, 3;
	setp.lt.u32 	%p9, %r14, 4;
	@%p9 bra 	$L__BB3_12;
	add.s32 	%r63, %r72, %r3;
	mul.wide.s32 	%rd14, %r63, 4;
	add.s64 	%rd15, %rd2, %rd14;
	ld.global.nc.f32 	%f80, [%rd15];
	add.f32 	%f81, %f163, %f80;
	ld.global.nc.f32 	%f82, [%rd15+4];
	add.f32 	%f83, %f81, %f82;
	ld.global.nc.f32 	%f84, [%rd15+8];
	add.f32 	%f85, %f83, %f84;
	ld.global.nc.f32 	%f86, [%rd15+12];
	add.f32 	%f163, %f85, %f86;
	add.s32 	%r72, %r72, 4;
$L__BB3_12:
	setp.eq.s32 	%p10, %r17, 0;
	@%p10 bra 	$L__BB3_15;
	add.s32 	%r75, %r72, %r3;
	neg.s32 	%r74, %r17;
$L__BB3_14:
	.pragma "nounroll";
	mul.wide.s32 	%rd16, %r75, 4;
	add.s64 	%rd17, %rd2, %rd16;
	ld.global.nc.f32 	%f87, [%rd17];
	add.f32 	%f163, %f163, %f87;
	add.s32 	%r75, %r75, 1;
	add.s32 	%r74, %r74, 1;
	setp.ne.s32 	%p11, %r74, 0;
	@%p11 bra 	$L__BB3_14;
$L__BB3_15:
	setp.lt.u32 	%p12, %r1, %r52;
	selp.u32 	%r26, 1, 0, %p12;
	add.s32 	%r79, %r5, %r26;
	setp.ge.u32 	%p13, %r79, %r52;
	@%p13 bra 	$L__BB3_28;
	sub.s32 	%r28, %r52, %r79;
	and.b32  	%r29, %r28, 15;
	sub.s32 	%r64, %r79, %r52;
	setp.gt.u32 	%p14, %r64, -16;
	@%p14 bra 	$L__BB3_19;
	and.b32  	%r65, %r28, -16;
	neg.s32 	%r77, %r65;
	add.s64 	%rd4, %rd2, 32;
	add.s32 	%r66, %r5, %r3;
	add.s32 	%r76, %r66, %r26;
$L__BB3_18:
	.pragma "nounroll";
	mul.wide.s32 	%rd18, %r76, 4;
	add.s64 	%rd19, %rd4, %rd18;
	ld.global.nc.f32 	%f89, [%rd19+-32];
	add.f32 	%f90, %f163, %f89;
	ld.global.nc.f32 	%f91, [%rd19+-28];
	add.f32 	%f92, %f90, %f91;
	ld.global.nc.f32 	%f93, [%rd19+-24];
	add.f32 	%f94, %f92, %f93;
	ld.global.nc.f32 	%f95, [%rd19+-20];
	add.f32 	%f96, %f94, %f95;
	ld.global.nc.f32 	%f97, [%rd19+-16];
	add.f32 	%f98, %f96, %f97;
	ld.global.nc.f32 	%f99, [%rd19+-12];
	add.f32 	%f100, %f98, %f99;
	ld.global.nc.f32 	%f101, [%rd19+-8];
	add.f32 	%f102, %f100, %f101;
	ld.global.nc.f32 	%f103, [%rd19+-4];
	add.f32 	%f104, %f102, %f103;
	ld.global.nc.f32 	%f105, [%rd19];
	add.f32 	%f106, %f104, %f105;
	ld.global.nc.f32 	%f107, [%rd19+4];
	add.f32 	%f108, %f106, %f107;
	ld.global.nc.f32 	%f109, [%rd19+8];
	add.f32 	%f110, %f108, %f109;
	ld.global.nc.f32 	%f111, [%rd19+12];
	add.f32 	%f112, %f110, %f111;
	ld.global.nc.f32 	%f113, [%rd19+16];
	add.f32 	%f114, %f112, %f113;
	ld.global.nc.f32 	%f115, [%rd19+20];
	add.f32 	%f116, %f114, %f115;
	ld.global.nc.f32 	%f117, [%rd19+24];
	add.f32 	%f118, %f116, %f117;
	ld.global.nc.f32 	%f119, [%rd19+28];
	add.f32 	%f163, %f118, %f119;
	add.s32 	%r79, %r79, 16;
	add.s32 	%r77, %r77, 16;
	add.s32 	%r76, %r76, 16;
	setp.ne.s32 	%p15, %r77, 0;
	@%p15 bra 	$L__BB3_18;
$L__BB3_19:
	setp.eq.s32 	%p16, %r29, 0;
	@%p16 bra 	$L__BB3_28;
	and.b32  	%r39, %r28, 7;
	setp.lt.u32 	%p17, %r29, 8;
	@%p17 bra 	$L__BB3_22;
	add.s32 	%r67, %r79, %r3;
	mul.wide.s32 	%rd20, %r67, 4;
	add.s64 	%rd21, %rd2, %rd20;
	ld.global.nc.f32 	%f121, [%rd21];
	add.f32 	%f122, %f163, %f121;
	ld.global.nc.f32 	%f123, [%rd21+4];
	add.f32 	%f124, %f122, %f123;
	ld.global.nc.f32 	%f125, [%rd21+8];
	add.f32 	%f126, %f124, %f125;
	ld.global.nc.f32 	%f127, [%rd21+12];
	add.f32 	%f128, %f126, %f127;
	ld.global.nc.f32 	%f129, [%rd21+16];
	add.f32 	%f130, %f128, %f129;
	ld.global.nc.f32 	%f131, [%rd21+20];
	add.f32 	%f132, %f130, %f131;
	ld.global.nc.f32 	%f133, [%rd21+24];
	add.f32 	%f134, %f132, %f133;
	ld.global.nc.f32 	%f135, [%rd21+28];
	add.f32 	%f163, %f134, %f135;
	add.s32 	%r79, %r79, 8;
$L__BB3_22:
	setp.eq.s32 	%p18, %r39, 0;
	@%p18 bra 	$L__BB3_28;
	and.b32  	%r42, %r28, 3;
	setp.lt.u32 	%p19, %r39, 4;
	@%p19 bra 	$L__BB3_25;
	add.s32 	%r68, %r79, %r3;
	mul.wide.s32 	%rd22, %r68, 4;
	add.s64 	%rd23, %rd2, %rd22;
	ld.global.nc.f32 	%f137, [%rd23];
	add.f32 	%f138, %f163, %f137;
	ld.global.nc.f32 	%f139, [%rd23+4];
	add.f32 	%f140, %f138, %f139;
	ld.global.nc.f32 	%f141, [%rd23+8];
	add.f32 	%f142, %f140, %f141;
	ld.global.nc.f32 	%f143, [%rd23+12];
	add.f32 	%f163, %f142, %f143;
	add.s32 	%r79, %r79, 4;
$L__BB3_25:
	setp.eq.s32 	%p20, %r42, 0;
	@%p20 bra 	$L__BB3_28;
	add.s32 	%r83, %r79, %r3;
	neg.s32 	%r82, %r42;
$L__BB3_27:
	.pragma "nounroll";
	mul.wide.s32 	%rd24, %r83, 4;
	add.s64 	%rd25, %rd2, %rd24;
	ld.global.nc.f32 	%f144, [%rd25];
	add.f32 	%f163, %f163, %f144;
	add.s32 	%r83, %r83, 1;
	add.s32 	%r82, %r82, 1;
	setp.ne.s32 	%p21, %r82, 0;
	@%p21 bra 	$L__BB3_27;
$L__BB3_28:
	neg.f32 	%f145, %f163;
	mul.wide.s32 	%rd26, %r4, 4;
	add.s64 	%rd27, %rd1, %rd26;
	st.global.f32 	[%rd27], %f145;
	bra.uni 	$L__BB3_30;
$L__BB3_29:
	mul.wide.s32 	%rd7, %r4, 4;
	add.s64 	%rd8, %rd2, %rd7;
	ld.global.nc.f32 	%f27, [%rd8];
	add.s64 	%rd9, %rd1, %rd7;
	st.global.f32 	[%rd9], %f27;
$L__BB3_30:
	ret;

}
	// .globl	majorization_step_kernel
.visible .entry majorization_step_kernel(
	.param .u64 .ptr .align 1 majorization_step_kernel_param_0,
	.param .u64 .ptr .align 1 majorization_step_kernel_param_1,
	.param .u64 .ptr .align 1 majorization_step_kernel_param_2,
	.param .u64 .ptr .align 1 majorization_step_kernel_param_3,
	.param .u64 .ptr .align 1 majorization_step_kernel_param_4,
	.param .u64 .ptr .align 1 majorization_step_kernel_param_5,
	.param .u64 .ptr .align 1 majorization_step_kernel_param_6,
	.param .u64 .ptr .align 1 majorization_step_kernel_param_7,
	.param .u32 majorization_step_kernel_param_8,
	.param .f32 majorization_step_kernel_param_9
)
{
	.reg .pred 	%p<18>;
	.reg .b32 	%r<43>;
	.reg .b32 	%f<214>;
	.reg .b64 	%rd<78>;

	ld.param.u64 	%rd35, [majorization_step_kernel_param_0];
	ld.param.u64 	%rd36, [majorization_step_kernel_param_1];
	ld.param.u64 	%rd37, [majorization_step_kernel_param_2];
	ld.param.u64 	%rd38, [majorization_step_kernel_param_3];
	ld.param.u64 	%rd39, [majorization_step_kernel_param_4];
	ld.param.u64 	%rd40, [majorization_step_kernel_param_7];
	ld.param.u32 	%r24, [majorization_step_kernel_param_8];
	cvta.to.global.u64 	%rd1, %rd39;
	cvta.to.global.u64 	%rd2, %rd38;
	cvta.to.global.u64 	%rd3, %rd40;
	cvta.to.global.u64 	%rd4, %rd37;
	cvta.to.global.u64 	%rd5, %rd36;
	cvta.to.global.u64 	%rd6, %rd35;
	mov.u32 	%r25, %ctaid.x;
	mov.u32 	%r26, %ntid.x;
	mul.lo.s32 	%r1, %r25, %r26;
	mov.u32 	%r2, %tid.x;
	add.s32 	%r3, %r1, %r2;
	setp.ge.s32 	%p1, %r3, %r24;
	@%p1 bra 	$L__BB4_26;
	ld.param.u32 	%r33, [majorization_step_kernel_param_8];
	setp.lt.s32 	%p2, %r33, 1;
	mov.f32 	%f182, 0f00000000;
	mov.f32 	%f183, %f182;
	mov.f32 	%f184, %f182;
	mov.f32 	%f185, %f182;
	@%p2 bra 	$L__BB4_23;
	ld.param.u32 	%r34, [majorization_step_kernel_param_8];
	mul.wide.s32 	%rd41, %r3, 4;
	add.s64 	%rd7, %rd6, %rd41;
	add.s64 	%rd8, %rd5, %rd41;
	add.s64 	%rd9, %rd4, %rd41;
	mul.lo.s32 	%r4, %r34, %r3;
	and.b32  	%r5, %r34, 3;
	setp.lt.u32 	%p3, %r34, 4;
	mov.f32 	%f185, 0f00000000;
	mov.b32 	%r39, 0;
	mov.f32 	%f184, %f185;
	mov.f32 	%f183, %f185;
	mov.f32 	%f182, %f185;
	@%p3 bra 	$L__BB4_17;
	neg.s32 	%r36, %r3;
	add.s64 	%rd74, %rd6, 8;
	add.s64 	%rd73, %rd5, 8;
	add.s64 	%rd72, %rd4, 8;
	mul.wide.s32 	%rd71, %r4, 4;
	mov.f32 	%f185, 0f00000000;
	mov.b32 	%r38, 0;
	mov.u32 	%r37, %r4;
$L__BB4_4:
	setp.eq.s32 	%p4, %r36, 0;
	@%p4 bra 	$L__BB4_7;
	ld.global.nc.f32 	%f86, [%rd7];
	ld.global.nc.f32 	%f87, [%rd8];
	ld.global.nc.f32 	%f88, [%rd9];
	ld.global.nc.f32 	%f5, [%rd74+-8];
	ld.global.nc.f32 	%f6, [%rd73+-8];
	ld.global.nc.f32 	%f7, [%rd72+-8];
	sub.f32 	%f89, %f86, %f5;
	sub.f32 	%f90, %f87, %f6;
	sub.f32 	%f91, %f88, %f7;
	mul.f32 	%f92, %f91, %f91;
	fma.rn.f32 	%f93, %f90, %f90, %f92;
	fma.rn.f32 	%f94, %f89, %f89, %f93;
	max.f32 	%f95, %f94, 0f2EDBE6FF;
	sqrt.rn.f32 	%f8, %f95;
	setp.lt.f32 	%p5, %f8, 0f358637BD;
	@%p5 bra 	$L__BB4_7;
	mul.wide.s32 	%rd42, %r37, 4;
	add.s64 	%rd43, %rd2, %rd42;
	ld.global.nc.f32 	%f96, [%rd43];
	add.s64 	%rd44, %rd1, %rd42;
	ld.global.nc.f32 	%f97, [%rd44];
	mul.f32 	%f98, %f96, %f97;
	div.rn.f32 	%f99, %f98, %f8;
	fma.rn.f32 	%f182, %f5, %f99, %f182;
	fma.rn.f32 	%f183, %f99, %f6, %f183;
	fma.rn.f32 	%f184, %f99, %f7, %f184;
	add.f32 	%f185, %f185, %f97;
$L__BB4_7:
	add.s32 	%r29, %r38, 1;
	setp.eq.s32 	%p6, %r3, %r29;
	@%p6 bra 	$L__BB4_10;
	ld.global.nc.f32 	%f100, [%rd7];
	ld.global.nc.f32 	%f101, [%rd8];
	ld.global.nc.f32 	%f102, [%rd9];
	ld.global.nc.f32 	%f17, [%rd74+-4];
	ld.global.nc.f32 	%f18, [%rd73+-4];
	ld.global.nc.f32 	%f19, [%rd72+-4];
	sub.f32 	%f103, %f100, %f17;
	sub.f32 	%f104, %f101, %f18;
	sub.f32 	%f105, %f102, %f19;
	mul.f32 	%f106, %f105, %f105;
	fma.rn.f32 	%f107, %f104, %f104, %f106;
	fma.rn.f32 	%f108, %f103, %f103, %f107;
	max.f32 	%f109, %f108, 0f2EDBE6FF;
	sqrt.rn.f32 	%f20, %f109;
	setp.lt.f32 	%p7, %f20, 0f358637BD;
	@%p7 bra 	$L__BB4_10;
	add.s64 	%rd45, %rd2, %rd71;
	ld.global.nc.f32 	%f110, [%rd45+4];
	add.s64 	%rd46, %rd1, %rd71;
	ld.global.nc.f32 	%f111, [%rd46+4];
	mul.f32 	%f112, %f110, %f111;
	div.rn.f32 	%f113, %f112, %f20;
	fma.rn.f32 	%f182, %f17, %f113, %f182;
	fma.rn.f32 	%f183, %f113, %f18, %f183;
	fma.rn.f32 	%f184, %f113, %f19, %f184;
	add.f32 	%f185, %f185, %f111;
$L__BB4_10:
	add.s32 	%r30, %r38, 2;
	setp.eq.s32 	%p8, %r3, %r30;
	@%p8 bra 	$L__BB4_13;
	ld.global.nc.f32 	%f114, [%rd7];
	ld.global.nc.f32 	%f115, [%rd8];
	ld.global.nc.f32 	%f116, [%rd9];
	ld.global.nc.f32 	%f29, [%rd74];
	ld.global.nc.f32 	%f30, [%rd73];
	ld.global.nc.f32 	%f31, [%rd72];
	sub.f32 	%f117, %f114, %f29;
	sub.f32 	%f118, %f115, %f30;
	sub.f32 	%f119, %f116, %f31;
	mul.f32 	%f120, %f119, %f119;
	fma.rn.f32 	%f121, %f118, %f118, %f120;
	fma.rn.f32 	%f122, %f117, %f117, %f121;
	max.f32 	%f123, %f122, 0f2EDBE6FF;
	sqrt.rn.f32 	%f32, %f123;
	setp.lt.f32 	%p9, %f32, 0f358637BD;
	@%p9 bra 	$L__BB4_13;
	add.s64 	%rd47, %rd2, %rd71;
	ld.global.nc.f32 	%f124, [%rd47+8];
	add.s64 	%rd48, %rd1, %rd71;
	ld.global.nc.f32 	%f125, [%rd48+8];
	mul.f32 	%f126, %f124, %f125;
	div.rn.f32 	%f127, %f126, %f32;
	fma.rn.f32 	%f182, %f29, %f127, %f182;
	fma.rn.f32 	%f183, %f127, %f30, %f183;
	fma.rn.f32 	%f184, %f127, %f31, %f184;
	add.f32 	%f185, %f185, %f125;
$L__BB4_13:
	add.s32 	%r31, %r38, 3;
	setp.eq.s32 	%p10, %r3, %r31;
	@%p10 bra 	$L__BB4_16;
	ld.global.nc.f32 	%f128, [%rd7];
	ld.global.nc.f32 	%f129, [%rd8];
	ld.global.nc.f32 	%f130, [%rd9];
	ld.global.nc.f32 	%f41, [%rd74+4];
	ld.global.nc.f32 	%f42, [%rd73+4];
	ld.global.nc.f32 	%f43, [%rd72+4];
	sub.f32 	%f131, %f128, %f41;
	sub.f32 	%f132, %f129, %f42;
	sub.f32 	%f133, %f130, %f43;
	mul.f32 	%f134, %f133, %f133;
	fma.rn.f32 	%f135, %f132, %f132, %f134;
	fma.rn.f32 	%f136, %f131, %f131, %f135;
	max.f32 	%f137, %f136, 0f2EDBE6FF;
	sqrt.rn.f32 	%f44, %f137;
	setp.lt.f32 	%p11, %f44, 0f358637BD;
	@%p11 bra 	$L__BB4_16;
	add.s64 	%rd49, %rd2, %rd71;
	ld.global.nc.f32 	%f138, [%rd49+12];
	add.s64 	%rd50, %rd1, %rd71;
	ld.global.nc.f32 	%f139, [%rd50+12];
	mul.f32 	%f140, %f138, %f139;
	div.rn.f32 	%f141, %f140, %f44;
	fma.rn.f32 	%f182, %f41, %f141, %f182;
	fma.rn.f32 	%f183, %f141, %f42, %f183;
	fma.rn.f32 	%f184, %f141, %f43, %f184;
	add.f32 	%f185, %f185, %f139;
$L__BB4_16:
	ld.param.u32 	%r35, [majorization_step_kernel_param_8];
	add.s32 	%r38, %r38, 4;
	add.s32 	%r37, %r37, 4;
	add.s32 	%r36, %r36, 4;
	add.s64 	%rd74, %rd74, 16;
	add.s64 	%rd73, %rd73, 16;
	add.s64 	%rd72, %rd72, 16;
	add.s64 	%rd71, %rd71, 16;
	and.b32  	%r39, %r35, 2147483644;
	setp.ne.s32 	%p12, %r38, %r39;
	@%p12 bra 	$L__BB4_4;
$L__BB4_17:
	setp.eq.s32 	%p13, %r5, 0;
	@%p13 bra 	$L__BB4_23;
	add.s32 	%r42, %r39, %r4;
	mul.wide.u32 	%rd51, %r39, 4;
	add.s64 	%rd77, %rd4, %rd51;
	add.s64 	%rd76, %rd5, %rd51;
	add.s64 	%rd75, %rd6, %rd51;
	sub.s32 	%r32, %r39, %r1;
	sub.s32 	%r41, %r32, %r2;
	neg.s32 	%r40, %r5;
$L__BB4_19:
	.pragma "nounroll";
	setp.eq.s32 	%p14, %r41, 0;
	@%p14 bra 	$L__BB4_22;
	ld.global.nc.f32 	%f142, [%rd7];
	ld.global.nc.f32 	%f143, [%rd8];
	ld.global.nc.f32 	%f144, [%rd9];
	ld.global.nc.f32 	%f65, [%rd75];
	ld.global.nc.f32 	%f66, [%rd76];
	ld.global.nc.f32 	%f67, [%rd77];
	sub.f32 	%f145, %f142, %f65;
	sub.f32 	%f146, %f143, %f66;
	sub.f32 	%f147, %f144, %f67;
	mul.f32 	%f148, %f147, %f147;
	fma.rn.f32 	%f149, %f146, %f146, %f148;
	fma.rn.f32 	%f150, %f145, %f145, %f149;
	max.f32 	%f151, %f150, 0f2EDBE6FF;
	sqrt.rn.f32 	%f68, %f151;
	setp.lt.f32 	%p15, %f68, 0f358637BD;
	@%p15 bra 	$L__BB4_22;
	mul.wide.s32 	%rd52, %r42, 4;
	add.s64 	%rd53, %rd2, %rd52;
	ld.global.nc.f32 	%f152, [%rd53];
	add.s64 	%rd54, %rd1, %rd52;
	ld.global.nc.f32 	%f153, [%rd54];
	mul.f32 	%f154, %f152, %f153;
	div.rn.f32 	%f155, %f154, %f68;
	fma.rn.f32 	%f182, %f65, %f155, %f182;
	fma.rn.f32 	%f183, %f155, %f66, %f183;
	fma.rn.f32 	%f184, %f155, %f67, %f184;
	add.f32 	%f185, %f185, %f153;
$L__BB4_22:
	add.s32 	%r42, %r42, 1;
	add.s64 	%rd77, %rd77, 4;
	add.s64 	%rd76, %rd76, 4;
	add.s64 	%rd75, %rd75, 4;
	add.s32 	%r41, %r41, 1;
	add.s32 	%r40, %r40, 1;
	setp.ne.s32 	%p16, %r40, 0;
	@%p16 bra 	$L__BB4_19;
$L__BB4_23:
	ld.param.u64 	%rd70, [majorization_step_kernel_param_6];
	ld.param.u64 	%rd69, [majorization_step_kernel_param_5];
	cvta.to.global.u64 	%rd31, %rd70;
	cvta.to.global.u64 	%rd32, %rd69;
	setp.leu.f32 	%p17, %f185, 0f358637BD;
	@%p17 bra 	$L__BB4_25;
	ld.param.f32 	%f173, [majorization_step_kernel_param_9];
	div.rn.f32 	%f159, %f182, %f185;
	div.rn.f32 	%f160, %f183, %f185;
	div.rn.f32 	%f161, %f184, %f185;
	mov.f32 	%f162, 0f3F800000;
	sub.f32 	%f163, %f162, %f173;
	mul.wide.s32 	%rd62, %r3, 4;
	add.s64 	%rd63, %rd6, %rd62;
	ld.global.nc.f32 	%f164, [%rd63];
	mul.f32 	%f165, %f163, %f164;
	fma.rn.f32 	%f166, %f173, %f159, %f165;
	add.s64 	%rd64, %rd32, %rd62;
	st.global.f32 	[%rd64], %f166;
	add.s64 	%rd65, %rd5, %rd62;
	ld.global.nc.f32 	%f167, [%rd65];
	mul.f32 	%f168, %f163, %f167;
	fma.rn.f32 	%f169, %f173, %f160, %f168;
	add.s64 	%rd66, %rd31, %rd62;
	st.global.f32 	[%rd66], %f169;
	add.s64 	%rd67, %rd4, %rd62;
	ld.global.nc.f32 	%f170, [%rd67];
	mul.f32 	%f171, %f163, %f170;
	fma.rn.f32 	%f172, %f173, %f161, %f171;
	add.s64 	%rd68, %rd3, %rd62;
	st.global.f32 	[%rd68], %f172;
	bra.uni 	$L__BB4_26;
$L__BB4_25:
	mul.wide.s32 	%rd55, %r3, 4;
	add.s64 	%rd56, %rd6, %rd55;
	ld.global.nc.f32 	%f156, [%rd56];
	add.s64 	%rd57, %rd32, %rd55;
	st.global.f32 	[%rd57], %f156;
	add.s64 	%rd58, %rd5, %rd55;
	ld.global.nc.f32 	%f157, [%rd58];
	add.s64 	%rd59, %rd31, %rd55;
	st.global.f32 	[%rd59], %f157;
	add.s64 	%rd60, %rd4, %rd55;
	ld.global.nc.f32 	%f158, [%rd60];
	add.s64 	%rd61, %rd3, %rd55;
	st.global.f32 	[%rd61], %f158;
$L__BB4_26:
	ret;

}
	// .globl	copy_positions_kernel
.visible .entry copy_positions_kernel(
	.param .u64 .ptr .align 1 copy_positions_kernel_param_0,
	.param .u64 .ptr .align 1 copy_positions_kernel_param_1,
	.param .u64 .ptr .align 1 copy_positions_kernel_param_2,
	.param .u64 .ptr .align 1 copy_positions_kernel_param_3,
	.param .u64 .ptr .align 1 copy_positions_kernel_param_4,
	.param .u64 .ptr .align 1 copy_positions_kernel_param_5,
	.param .u32 copy_positions_kernel_param_6
)
{
	.reg .pred 	%p<2>;
	.reg .b32 	%r<6>;
	.reg .b32 	%f<4>;
	.reg .b64 	%rd<20>;

	ld.param.u64 	%rd1, [copy_positions_kernel_param_0];
	ld.param.u64 	%rd2, [copy_positions_kernel_param_1];
	ld.param.u64 	%rd3, [copy_positions_kernel_param_2];
	ld.param.u64 	%rd4, [copy_positions_kernel_param_3];
	ld.param.u64 	%rd5, [copy_positions_kernel_param_4];
	ld.param.u64 	%rd6, [copy_positions_kernel_param_5];
	ld.param.u32 	%r2, [copy_positions_kernel_param_6];
	mov.u32 	%r3, %ctaid.x;
	mov.u32 	%r4, %ntid.x;
	mov.u32 	%r5, %tid.x;
	mad.lo.s32 	%r1, %r3, %r4, %r5;
	setp.ge.s32 	%p1, %r1, %r2;
	@%p1 bra 	$L__BB5_2;
	cvta.to.global.u64 	%rd7, %rd4;
	cvta.to.global.u64 	%rd8, %rd1;
	cvta.to.global.u64 	%rd9, %rd5;
	cvta.to.global.u64 	%rd10, %rd2;
	cvta.to.global.u64 	%rd11, %rd6;
	cvta.to.global.u64 	%rd12, %rd3;
	mul.wide.s32 	%rd13, %r1, 4;
	add.s64 	%rd14, %rd7, %rd13;
	ld.global.nc.f32 	%f1, [%rd14];
	add.s64 	%rd15, %rd8, %rd13;
	st.global.f32 	[%rd15], %f1;
	add.s64 	%rd16, %rd9, %rd13;
	ld.global.nc.f32 	%f2, [%rd16];
	add.s64 	%rd17, %rd10, %rd13;
	st.global.f32 	[%rd17], %f2;
	add.s64 	%rd18, %rd11, %rd13;
	ld.global.nc.f32 	%f3, [%rd18];
	add.s64 	%rd19, %rd12, %rd13;
	st.global.f32 	[%rd19], %f3;
$L__BB5_2:
	ret;

}
	// .globl	compute_max_displacement_kernel
.visible .entry compute_max_displacement_kernel(
	.param .u64 .ptr .align 1 compute_max_displacement_kernel_param_0,
	.param .u64 .ptr .align 1 compute_max_displacement_kernel_param_1,
	.param .u64 .ptr .align 1 compute_max_displacement_kernel_param_2,
	.param .u64 .ptr .align 1 compute_max_displacement_kernel_param_3,
	.param .u64 .ptr .align 1 compute_max_displacement_kernel_param_4,
	.param .u64 .ptr .align 1 compute_max_displacement_kernel_param_5,
	.param .u64 .ptr .align 1 compute_max_displacement_kernel_param_6,
	.param .u32 compute_max_displacement_kernel_param_7
)
{
	.reg .pred 	%p<2>;
	.reg .b32 	%r<6>;
	.reg .b32 	%f<15>;
	.reg .b64 	%rd<23>;

	ld.param.u64 	%rd1, [compute_max_displacement_kernel_param_0];
	ld.param.u64 	%rd2, [compute_max_displacement_kernel_param_1];
	ld.param.u64 	%rd3, [compute_max_displacement_kernel_param_2];
	ld.param.u64 	%rd4, [compute_max_displacement_kernel_param_3];
	ld.param.u64 	%rd5, [compute_max_displacement_kernel_param_4];
	ld.param.u64 	%rd6, [compute_max_displacement_kernel_param_5];
	ld.param.u64 	%rd7, [compute_max_displacement_kernel_param_6];
	ld.param.u32 	%r2, [compute_max_displacement_kernel_param_7];
	mov.u32 	%r3, %ctaid.x;
	mov.u32 	%r4, %ntid.x;
	mov.u32 	%r5, %tid.x;
	mad.lo.s32 	%r1, %r3, %r4, %r5;
	setp.ge.s32 	%p1, %r1, %r2;
	@%p1 bra 	$L__BB6_2;
	cvta.to.global.u64 	%rd8, %rd4;
	cvta.to.global.u64 	%rd9, %rd1;
	cvta.to.global.u64 	%rd10, %rd5;
	cvta.to.global.u64 	%rd11, %rd2;
	cvta.to.global.u64 	%rd12, %rd6;
	cvta.to.global.u64 	%rd13, %rd3;
	cvta.to.global.u64 	%rd14, %rd7;
	mul.wide.s32 	%rd15, %r1, 4;
	add.s64 	%rd16, %rd8, %rd15;
	ld.global.nc.f32 	%f1, [%rd16];
	add.s64 	%rd17, %rd9, %rd15;
	ld.global.nc.f32 	%f2, [%rd17];
	sub.f32 	%f3, %f1, %f2;
	add.s64 	%rd18, %rd10, %rd15;
	ld.global.nc.f32 	%f4, [%rd18];
	add.s64 	%rd19, %rd11, %rd15;
	ld.global.nc.f32 	%f5, [%rd19];
	sub.f32 	%f6, %f4, %f5;
	add.s64 	%rd20, %rd12, %rd15;
	ld.global.nc.f32 	%f7, [%rd20];
	add.s64 	%rd21, %rd13, %rd15;
	ld.global.nc.f32 	%f8, [%rd21];
	sub.f32 	%f9, %f7, %f8;
	mul.f32 	%f10, %f6, %f6;
	fma.rn.f32 	%f11, %f3, %f3, %f10;
	fma.rn.f32 	%f12, %f9, %f9, %f11;
	max.f32 	%f13, %f12, 0f2EDBE6FF;
	sqrt.rn.f32 	%f14, %f13;
	add.s64 	%rd22, %rd14, %rd15;
	st.global.f32 	[%rd22], %f14;
$L__BB6_2:
	ret;

}
	// .globl	reduce_max_kernel
.visible .entry reduce_max_kernel(
	.param .u64 .ptr .align 1 reduce_max_kernel_param_0,
	.param .u64 .ptr .align 1 reduce_max_kernel_param_1,
	.param .u32 reduce_max_kernel_param_2
)
{
	.reg .pred 	%p<18>;
	.reg .b32 	%r<21>;
	.reg .b32 	%f<36>;
	.reg .b64 	%rd<9>;

	ld.param.u64 	%rd1, [reduce_max_kernel_param_0];
	ld.param.u64 	%rd2, [reduce_max_kernel_param_1];
	ld.param.u32 	%r9, [reduce_max_kernel_param_2];
	mov.u32 	%r1, %tid.x;
	mov.u32 	%r2, %ctaid.x;
	mov.u32 	%r3, %ntid.x;
	mad.lo.s32 	%r4, %r2, %r3, %r1;
	setp.ge.u32 	%p1, %r4, %r9;
	mov.f32 	%f35, 0fFF7FFFFF;
	@%p1 bra 	$L__BB7_2;
	cvta.to.global.u64 	%rd3, %rd1;
	mul.wide.u32 	%rd4, %r4, 4;
	add.s64 	%rd5, %rd3, %rd4;
	ld.global.nc.f32 	%f35, [%rd5];
$L__BB7_2:
	shl.b32 	%r10, %r1, 2;
	mov.u32 	%r11, sdata;
	add.s32 	%r5, %r11, %r10;
	st.shared.f32 	[%r5], %f35;
	bar.sync 	0;
	setp.lt.u32 	%p2, %r3, 66;
	@%p2 bra 	$L__BB7_15;
	shr.u32 	%r6, %r3, 1;
	setp.ge.u32 	%p3, %r1, %r6;
	@%p3 bra 	$L__BB7_5;
	ld.shared.f32 	%f4, [%r5];
	shl.b32 	%r12, %r6, 2;
	add.s32 	%r13, %r5, %r12;
	ld.shared.f32 	%f5, [%r13];
	max.f32 	%f6, %f4, %f5;
	st.shared.f32 	[%r5], %f6;
$L__BB7_5:
	bar.sync 	0;
	setp.lt.u32 	%p4, %r3, 132;
	@%p4 bra 	$L__BB7_15;
	shr.u32 	%r14, %r3, 2;
	setp.ge.u32 	%p5, %r1, %r14;
	@%p5 bra 	$L__BB7_8;
	ld.shared.f32 	%f7, [%r5];
	and.b32  	%r15, %r3, 2044;
	add.s32 	%r16, %r5, %r15;
	ld.shared.f32 	%f8, [%r16];
	max.f32 	%f9, %f7, %f8;
	st.shared.f32 	[%r5], %f9;
$L__BB7_8:
	bar.sync 	0;
	setp.lt.u32 	%p6, %r3, 264;
	@%p6 bra 	$L__BB7_15;
	shr.u32 	%r7, %r3, 3;
	setp.ge.u32 	%p7, %r1, %r7;
	@%p7 bra 	$L__BB7_11;
	ld.shared.f32 	%f10, [%r5];
	shl.b32 	%r17, %r7, 2;
	add.s32 	%r18, %r5, %r17;
	ld.shared.f32 	%f11, [%r18];
	max.f32 	%f12, %f10, %f11;
	st.shared.f32 	[%r5], %f12;
$L__BB7_11:
	bar.sync 	0;
	setp.lt.u32 	%p8, %r3, 528;
	@%p8 bra 	$L__BB7_15;
	shr.u32 	%r8, %r3, 4;
	setp.ge.u32 	%p9, %r1, %r8;
	@%p9 bra 	$L__BB7_14;
	ld.shared.f32 	%f13, [%r5];
	shl.b32 	%r19, %r8, 2;
	add.s32 	%r20, %r5, %r19;
	ld.shared.f32 	%f14, [%r20];
	max.f32 	%f15, %f13, %f14;
	st.shared.f32 	[%r5], %f15;
$L__BB7_14:
	bar.sync 	0;
$L__BB7_15:
	setp.gt.u32 	%p10, %r1, 31;
	@%p10 bra 	$L__BB7_30;
	setp.lt.u32 	%p11, %r3, 64;
	@%p11 bra 	$L__BB7_18;
	ld.volatile.shared.f32 	%f16, [%r5];
	ld.volatile.shared.f32 	%f17, [%r5+128];
	max.f32 	%f18, %f16, %f17;
	st.volatile.shared.f32 	[%r5], %f18;
	bra.uni 	$L__BB7_19;
$L__BB7_18:
	setp.lt.u32 	%p12, %r3, 32;
	@%p12 bra 	$L__BB7_20;
$L__BB7_19:
	ld.volatile.shared.f32 	%f19, [%r5];
	ld.volatile.shared.f32 	%f20, [%r5+64];
	max.f32 	%f21, %f19, %f20;
	st.volatile.shared.f32 	[%r5], %f21;
	bra.uni 	$L__BB7_21;
$L__BB7_20:
	setp.lt.u32 	%p13, %r3, 16;
	@%p13 bra 	$L__BB7_22;
$L__BB7_21:
	ld.volatile.shared.f32 	%f22, [%r5];
	ld.volatile.shared.f32 	%f23, [%r5+32];
	max.f32 	%f24, %f22, %f23;
	st.volatile.shared.f32 	[%r5], %f24;
	bra.uni 	$L__BB7_23;
$L__BB7_22:
	setp.lt.u32 	%p14, %r3, 8;
	@%p14 bra 	$L__BB7_24;
$L__BB7_23:
	ld.volatile.shared.f32 	%f25, [%r5];
	ld.volatile.shared.f32 	%f26, [%r5+16];
	max.f32 	%f27, %f25, %f26;
	st.volatile.shared.f32 	[%r5], %f27;
	bra.uni 	$L__BB7_25;
$L__BB7_24:
	setp.lt.u32 	%p15, %r3, 4;
	@%p15 bra 	$L__BB7_26;
$L__BB7_25:
	ld.volatile.shared.f32 	%f28, [%r5];
	ld.volatile.shared.f32 	%f29, [%r5+8];
	max.f32 	%f30, %f28, %f29;
	st.volatile.shared.f32 	[%r5], %f30;
	bra.uni 	$L__BB7_27;
$L__BB7_26:
	setp.lt.u32 	%p16, %r3, 2;
	@%p16 bra 	$L__BB7_28;
$L__BB7_27:
	ld.volatile.shared.f32 	%f31, [%r5];
	ld.volatile.shared.f32 	%f32, [%r5+4];
	max.f32 	%f33, %f31, %f32;
	st.volatile.shared.f32 	[%r5], %f33;
$L__BB7_28:
	setp.ne.s32 	%p17, %r1, 0;
	@%p17 bra 	$L__BB7_30;
	ld.shared.f32 	%f34, [sdata];
	cvta.to.global.u64 	%rd6, %rd2;
	mul.wide.u32 	%rd7, %r2, 4;
	add.s64 	%rd8, %rd6, %rd7;
	st.global.f32 	[%rd8], %f34;
$L__BB7_30:
	ret;

}
	// .globl	reduce_sum_kernel
.visible .entry reduce_sum_kernel(
	.param .u64 .ptr .align 1 reduce_sum_kernel_param_0,
	.param .u64 .ptr .align 1 reduce_sum_kernel_param_1,
	.param .u32 reduce_sum_kernel_param_2
)
{
	.reg .pred 	%p<18>;
	.reg .b32 	%r<21>;
	.reg .b32 	%f<36>;
	.reg .b64 	%rd<9>;

	ld.param.u64 	%rd1, [reduce_sum_kernel_param_0];
	ld.param.u64 	%rd2, [reduce_sum_kernel_param_1];
	ld.param.u32 	%r9, [reduce_sum_kernel_param_2];
	mov.u32 	%r1, %tid.x;
	mov.u32 	%r2, %ctaid.x;
	mov.u32 	%r3, %ntid.x;
	mad.lo.s32 	%r4, %r2, %r3, %r1;
	setp.ge.u32 	%p1, %r4, %r9;
	mov.f32 	%f35, 0f00000000;
	@%p1 bra 	$L__BB8_2;
	cvta.to.global.u64 	%rd3, %rd1;
	mul.wide.u32 	%rd4, %r4, 4;
	add.s64 	%rd5, %rd3, %rd4;
	ld.global.nc.f32 	%f35, [%rd5];
$L__BB8_2:
	shl.b32 	%r10, %r1, 2;
	mov.u32 	%r11, sdata;
	add.s32 	%r5, %r11, %r10;
	st.shared.f32 	[%r5], %f35;
	bar.sync 	0;
	setp.lt.u32 	%p2, %r3, 66;
	@%p2 bra 	$L__BB8_15;
	shr.u32 	%r6, %r3, 1;
	setp.ge.u32 	%p3, %r1, %r6;
	@%p3 bra 	$L__BB8_5;
	shl.b32 	%r12, %r6, 2;
	add.s32 	%r13, %r5, %r12;
	ld.shared.f32 	%f4, [%r13];
	ld.shared.f32 	%f5, [%r5];
	add.f32 	%f6, %f4, %f5;
	st.shared.f32 	[%r5], %f6;
$L__BB8_5:
	bar.sync 	0;
	setp.lt.u32 	%p4, %r3, 132;
	@%p4 bra 	$L__BB8_15;
	shr.u32 	%r14, %r3, 2;
	setp.ge.u32 	%p5, %r1, %r14;
	@%p5 bra 	$L__BB8_8;
	and.b32  	%r15, %r3, 2044;
	add.s32 	%r16, %r5, %r15;
	ld.shared.f32 	%f7, [%r16];
	ld.shared.f32 	%f8, [%r5];
	add.f32 	%f9, %f7, %f8;
	st.shared.f32 	[%r5], %f9;
$L__BB8_8:
	bar.sync 	0;
	setp.lt.u32 	%p6, %r3, 264;
	@%p6 bra 	$L__BB8_15;
	shr.u32 	%r7, %r3, 3;
	setp.ge.u32 	%p7, %r1, %r7;
	@%p7 bra 	$L__BB8_11;
	shl.b32 	%r17, %r7, 2;
	add.s32 	%r18, %r5, %r17;
	ld.shared.f32 	%f10, [%r18];
	ld.shared.f32 	%f11, [%r5];
	add.f32 	%f12, %f10, %f11;
	st.shared.f32 	[%r5], %f12;
$L__BB8_11:
	bar.sync 	0;
	setp.lt.u32 	%p8, %r3, 528;
	@%p8 bra 	$L__BB8_15;
	shr.u32 	%r8, %r3, 4;
	setp.ge.u32 	%p9, %r1, %r8;
	@%p9 bra 	$L__BB8_14;
	shl.b32 	%r19, %r8, 2;
	add.s32 	%r20, %r5, %r19;
	ld.shared.f32 	%f13, [%r20];
	ld.shared.f32 	%f14, [%r5];
	add.f32 	%f15, %f13, %f14;
	st.shared.f32 	[%r5], %f15;
$L__BB8_14:
	bar.sync 	0;
$L__BB8_15:
	setp.gt.u32 	%p10, %r1, 31;
	@%p10 bra 	$L__BB8_30;
	setp.lt.u32 	%p11, %r3, 64;
	@%p11 bra 	$L__BB8_18;
	ld.volatile.shared.f32 	%f16, [%r5+128];
	ld.volatile.shared.f32 	%f17, [%r5];
	add.f32 	%f18, %f16, %f17;
	st.volatile.shared.f32 	[%r5], %f18;
	bra.uni 	$L__BB8_19;
$L__BB8_18:
	setp.lt.u32 	%p12, %r3, 32;
	@%p12 bra 	$L__BB8_20;
$L__BB8_19:
	ld.volatile.shared.f32 	%f19, [%r5+64];
	ld.volatile.shared.f32 	%f20, [%r5];
	add.f32 	%f21, %f19, %f20;
	st.volatile.shared.f32 	[%r5], %f21;
	bra.uni 	$L__BB8_21;
$L__BB8_20:
	setp.lt.u32 	%p13, %r3, 16;
	@%p13 bra 	$L__BB8_22;
$L__BB8_21:
	ld.volatile.shared.f32 	%f22, [%r5+32];
	ld.volatile.shared.f32 	%f23, [%r5];
	add.f32 	%f24, %f22, %f23;
	st.volatile.shared.f32 	[%r5], %f24;
	bra.uni 	$L__BB8_23;
$L__BB8_22:
	setp.lt.u32 	%p14, %r3, 8;
	@%p14 bra 	$L__BB8_24;
$L__BB8_23:
	ld.volatile.shared.f32 	%f25, [%r5+16];
	ld.volatile.shared.f32 	%f26, [%r5];
	add.f32 	%f27, %f25, %f26;
	st.volatile.shared.f32 	[%r5], %f27;
	bra.uni 	$L__BB8_25;
$L__BB8_24:
	setp.lt.u32 	%p15, %r3, 4;
	@%p15 bra 	$L__BB8_26;
$L__BB8_25:
	ld.volatile.shared.f32 	%f28, [%r5+8];
	ld.volatile.shared.f32 	%f29, [%r5];
	add.f32 	%f30, %f28, %f29;
	st.volatile.shared.f32 	[%r5], %f30;
	bra.uni 	$L__BB8_27;
$L__BB8_26:
	setp.lt.u32 	%p16, %r3, 2;
	@%p16 bra 	$L__BB8_28;
$L__BB8_27:
	ld.volatile.shared.f32 	%f31, [%r5+4];
	ld.volatile.shared.f32 	%f32, [%r5];
	add.f32 	%f33, %f31, %f32;
	st.volatile.shared.f32 	[%r5], %f33;
$L__BB8_28:
	setp.ne.s32 	%p17, %r1, 0;
	@%p17 bra 	$L__BB8_30;
	ld.shared.f32 	%f34, [sdata];
	cvta.to.global.u64 	%rd6, %rd2;
	mul.wide.u32 	%rd7, %r2, 4;
	add.s64 	%rd8, %rd6, %rd7;
	st.global.f32 	[%rd8], %f34;
$L__BB8_30:
	ret;

}


// ===== COMPILED SASS (sm_100) =====

	.target	sm_100

	.elftype	@"ET_EXEC"


//--------------------- .note.nv.tkinfo           --------------------------
	.section	.note.nv.tkinfo,"",@"SHT_NOTE"
	.sectionflags	@"SHF_NOTE_NV_TKINFO"
	.tkinfo
        /*0018*/ 	.word	0x00000002
        /*0030*/ 	.string	""
        /*0030*/ 	.string	"ptxas"
        /*0030*/ 	.string	"Cuda compilation tools, release 13.0, V13.0.88"
        /*0030*/ 	.string	"Build cuda_13.0.r13.0/compiler.36424714_0"
        /*0030*/ 	.string	"-arch sm_100 -m 64 "



//--------------------- .note.nv.cuinfo           --------------------------
	.section	.note.nv.cuinfo,"",@"SHT_NOTE"
	.sectionflags	@"SHF_NOTE_NV_CUINFO"
        /*0018*/ 	.short	0x0002
        /*001a*/ 	.short	0x0064
        /*001c*/ 	.short	0x0082
	.zero		2


//--------------------- .nv.info                  --------------------------
	.section	.nv.info,"",@"SHT_CUDA_INFO"
	.align	4


	//----- nvinfo : EIATTR_REGCOUNT
	.align		4
        /*0000*/ 	.byte	0x04, 0x2f
        /*0002*/ 	.short	(.L_2 - .L_1)
	.align		4
.L_1:
        /*0004*/ 	.word	index@(compute_stress_kernel)
        /*0008*/ 	.word	0x00000024


	//----- nvinfo : EIATTR_FRAME_SIZE
	.align		4
.L_2:
        /*000c*/ 	.byte	0x04, 0x11
        /*000e*/ 	.short	(.L_4 - .L_3)
	.align		4
.L_3:
        /*0010*/ 	.word	index@($__internal_7_$__cuda_sm20_sqrt_rn_f32_slowpath)
        /*0014*/ 	.word	0x00000000


	//----- nvinfo : EIATTR_FRAME_SIZE
	.align		4
.L_4:
        /*0018*/ 	.byte	0x04, 0x11
        /*001a*/ 	.short	(.L_6 - .L_5)
	.align		4
.L_5:
        /*001c*/ 	.word	index@(compute_stress_kernel)
        /*0020*/ 	.word	0x00000000


	//----- nvinfo : EIATTR_REGCOUNT
	.align		4
.L_6:
        /*0024*/ 	.byte	0x04, 0x2f
        /*0026*/ 	.short	(.L_8 - .L_7)
	.align		4
.L_7:
        /*0028*/ 	.word	index@(compute_stress_gradient_kernel)
        /*002c*/ 	.word	0x00000026


	//----- nvinfo : EIATTR_FRAME_SIZE
	.align		4
.L_8:
        /*0030*/ 	.byte	0x04, 0x11
        /*0032*/ 	.short	(.L_10 - .L_9)
	.align		4
.L_9:
        /*0034*/ 	.word	index@($__internal_6_$__cuda_sm3x_div_rn_noftz_f32_slowpath)
        /*0038*/ 	.word	0x00000000


	//----- nvinfo : EIATTR_FRAME_SIZE
	.align		4
.L_10:
        /*003c*/ 	.byte	0x04, 0x11
        /*003e*/ 	.short	(.L_12 - .L_11)
	.align		4
.L_11:
        /*0040*/ 	.word	index@($__internal_5_$__cuda_sm20_sqrt_rn_f32_slowpath)
        /*0044*/ 	.word	0x00000000


	//----- nvinfo : EIATTR_FRAME_SIZE
	.align		4
.L_12:
        /*0048*/ 	.byte	0x04, 0x11
        /*004a*/ 	.short	(.L_14 - .L_13)
	.align		4
.L_13:
        /*004c*/ 	.word	index@(compute_stress_gradient_kernel)
        /*0050*/ 	.word	0x00000000


	//----- nvinfo : EIATTR_REGCOUNT
	.align		4
.L_14:
        /*0054*/ 	.byte	0x04, 0x2f
        /*0056*/ 	.short	(.L_16 - .L_15)
	.align		4
.L_15:
        /*0058*/ 	.word	index@(update_positions_kernel)
        /*005c*/ 	.word	0x0000001c


	//----- nvinfo : EIATTR_FRAME_SIZE
	.align		4
.L_16:
        /*0060*/ 	.byte	0x04, 0x11
        /*0062*/ 	.short	(.L_18 - .L_17)
	.align		4
.L_17:
        /*0064*/ 	.word	index@($__internal_4_$__cuda_sm3x_div_rn_noftz_f32_slowpath)
        /*0068*/ 	.word	0x00000000


	//----- nvinfo : EIATTR_FRAME_SIZE
	.align		4
.L_18:
        /*006c*/ 	.byte	0x04, 0x11
        /*006e*/ 	.short	(.L_20 - .L_19)
	.align		4
.L_19:
        /*0070*/ 	.word	index@($__internal_3_$__cuda_sm20_sqrt_rn_f32_slowpath)
        /*0074*/ 	.word	0x00000000


	//----- nvinfo : EIATTR_FRAME_SIZE
	.align		4
.L_20:
        /*0078*/ 	.byte	0x04, 0x11
        /*007a*/ 	.short	(.L_22 - .L_21)
	.align		4
.L_21:
        /*007c*/ 	.word	index@(update_positions_kernel)
        /*0080*/ 	.word	0x00000000


	//----- nvinfo : EIATTR_REGCOUNT
	.align		4
.L_22:
        /*0084*/ 	.byte	0x04, 0x2f
        /*0086*/ 	.short	(.L_24 - .L_23)
	.align		4
.L_23:
        /*0088*/ 	.word	index@(compute_laplacian_kernel)
        /*008c*/ 	.word	0x0000001e


	//----- nvinfo : EIATTR_FRAME_SIZE
	.align		4
.L_24:
        /*0090*/ 	.byte	0x04, 0x11
        /*0092*/ 	.short	(.L_26 - .L_25)
	.align		4
.L_25:
        /*0094*/ 	.word	index@(compute_laplacian_kernel)
        /*0098*/ 	.word	0x00000000


	//----- nvinfo : EIATTR_REGCOUNT
	.align		4
.L_26:
        /*009c*/ 	.byte	0x04, 0x2f
        /*009e*/ 	.short	(.L_28 - .L_27)
	.align		4
.L_27:
        /*00a0*/ 	.word	index@(majorization_step_kernel)
        /*00a4*/ 	.word	0x00000028


	//----- nvinfo : EIATTR_FRAME_SIZE
	.align		4
.L_28:
        /*00a8*/ 	.byte	0x04, 0x11
        /*00aa*/ 	.short	(.L_30 - .L_29)
	.align		4
.L_29:
        /*00ac*/ 	.word	index@($__internal_2_$__cuda_sm3x_div_rn_noftz_f32_slowpath)
        /*00b0*/ 	.word	0x00000000


	//----- nvinfo : EIATTR_FRAME_SIZE
	.align		4
.L_30:
        /*00b4*/ 	.byte	0x04, 0x11
        /*00b6*/ 	.short	(.L_32 - .L_31)
	.align		4
.L_31:
        /*00b8*/ 	.word	index@($__internal_1_$__cuda_sm20_sqrt_rn_f32_slowpath)
        /*00bc*/ 	.word	0x00000000


	//----- nvinfo : EIATTR_FRAME_SIZE
	.align		4
.L_32:
        /*00c0*/ 	.byte	0x04, 0x11
        /*00c2*/ 	.short	(.L_34 - .L_33)
	.align		4
.L_33:
        /*00c4*/ 	.word	index@(majorization_step_kernel)
        /*00c8*/ 	.word	0x00000000


	//----- nvinfo : EIATTR_REGCOUNT
	.align		4
.L_34:
        /*00cc*/ 	.byte	0x04, 0x2f
        /*00ce*/ 	.short	(.L_36 - .L_35)
	.align		4
.L_35:
        /*00d0*/ 	.word	index@(copy_positions_kernel)
        /*00d4*/ 	.word	0x00000012


	//----- nvinfo : EIATTR_FRAME_SIZE
	.align		4
.L_36:
        /*00d8*/ 	.byte	0x04, 0x11
        /*00da*/ 	.short	(.L_38 - .L_37)
	.align		4
.L_37:
        /*00dc*/ 	.word	index@(copy_positions_kernel)
        /*00e0*/ 	.word	0x00000000


	//----- nvinfo : EIATTR_REGCOUNT
	.align		4
.L_38:
        /*00e4*/ 	.byte	0x04, 0x2f
        /*00e6*/ 	.short	(.L_40 - .L_39)
	.align		4
.L_39:
        /*00e8*/ 	.word	index@(compute_max_displacement_kernel)
        /*00ec*/ 	.word	0x00000012


	//----- nvinfo : EIATTR_FRAME_SIZE
	.align		4
.L_40:
        /*00f0*/ 	.byte	0x04, 0x11
        /*00f2*/ 	.short	(.L_42 - .L_41)
	.align		4
.L_41:
        /*00f4*/ 	.word	index@($__internal_0_$__cuda_sm20_sqrt_rn_f32_slowpath)
        /*00f8*/ 	.word	0x00000000


	//----- nvinfo : EIATTR_FRAME_SIZE
	.align		4
.L_42:
        /*00fc*/ 	.byte	0x04, 0x11
        /*00fe*/ 	.short	(.L_44 - .L_43)
	.align		4
.L_43:
        /*0100*/ 	.word	index@(compute_max_displacement_kernel)
        /*0104*/ 	.word	0x00000000


	//----- nvinfo : EIATTR_REGCOUNT
	.align		4
.L_44:
        /*0108*/ 	.byte	0x04, 0x2f
        /*010a*/ 	.short	(.L_46 - .L_45)
	.align		4
.L_45:
        /*010c*/ 	.word	index@(reduce_max_kernel)
        /*0110*/ 	.word	0x0000000c


	//----- nvinfo : EIATTR_FRAME_SIZE
	.align		4
.L_46:
        /*0114*/ 	.byte	0x04, 0x11
        /*0116*/ 	.short	(.L_48 - .L_47)
	.align		4
.L_47:
        /*0118*/ 	.word	index@(reduce_max_kernel)
        /*011c*/ 	.word	0x00000000


	//----- nvinfo : EIATTR_REGCOUNT
	.align		4
.L_48:
        /*0120*/ 	.byte	0x04, 0x2f
        /*0122*/ 	.short	(.L_50 - .L_49)
	.align		4
.L_49:
        /*0124*/ 	.word	index@(reduce_sum_kernel)
        /*0128*/ 	.word	0x0000000c


	//----- nvinfo : EIATTR_FRAME_SIZE
	.align		4
.L_50:
        /*012c*/ 	.byte	0x04, 0x11
        /*012e*/ 	.short	(.L_52 - .L_51)
	.align		4
.L_51:
        /*0130*/ 	.word	index@(reduce_sum_kernel)
        /*0134*/ 	.word	0x00000000


	//----- nvinfo : EIATTR_MIN_STACK_SIZE
	.align		4
.L_52:
        /*0138*/ 	.byte	0x04, 0x12
        /*013a*/ 	.short	(.L_54 - .L_53)
	.align		4
.L_53:
        /*013c*/ 	.word	index@(reduce_sum_kernel)
        /*0140*/ 	.word	0x00000000


	//----- nvinfo : EIATTR_MIN_STACK_SIZE
	.align		4
.L_54:
        /*0144*/ 	.byte	0x04, 0x12
        /*0146*/ 	.short	(.L_56 - .L_55)
	.align		4
.L_55:
        /*0148*/ 	.word	index@(reduce_max_kernel)
        /*014c*/ 	.word	0x00000000


	//----- nvinfo : EIATTR_MIN_STACK_SIZE
	.align		4
.L_56:
        /*0150*/ 	.byte	0x04, 0x12
        /*0152*/ 	.short	(.L_58 - .L_57)
	.align		4
.L_57:
        /*0154*/ 	.word	index@(compute_max_displacement_kernel)
        /*0158*/ 	.word	0x00000000


	//----- nvinfo : EIATTR_MIN_STACK_SIZE
	.align		4
.L_58:
        /*015c*/ 	.byte	0x04, 0x12
        /*015e*/ 	.short	(.L_60 - .L_59)
	.align		4
.L_59:
        /*0160*/ 	.word	index@(copy_positions_kernel)
        /*0164*/ 	.word	0x00000000


	//----- nvinfo : EIATTR_MIN_STACK_SIZE
	.align		4
.L_60:
        /*0168*/ 	.byte	0x04, 0x12
        /*016a*/ 	.short	(.L_62 - .L_61)
	.align		4
.L_61:
        /*016c*/ 	.word	index@(majorization_step_kernel)
        /*0170*/ 	.word	0x00000000


	//----- nvinfo : EIATTR_MIN_STACK_SIZE
	.align		4
.L_62:
        /*0174*/ 	.byte	0x04, 0x12
        /*0176*/ 	.short	(.L_64 - .L_63)
	.align		4
.L_63:
        /*0178*/ 	.word	index@(compute_laplacian_kernel)
        /*017c*/ 	.word	0x00000000


	//----- nvinfo : EIATTR_MIN_STACK_SIZE
	.align		4
.L_64:
        /*0180*/ 	.byte	0x04, 0x12
        /*0182*/ 	.short	(.L_66 - .L_65)
	.align		4
.L_65:
        /*0184*/ 	.word	index@(update_positions_kernel)
        /*0188*/ 	.word	0x00000000


	//----- nvinfo : EIATTR_MIN_STACK_SIZE
	.align		4
.L_66:
        /*018c*/ 	.byte	0x04, 0x12
        /*018e*/ 	.short	(.L_68 - .L_67)
	.align		4
.L_67:
        /*0190*/ 	.word	index@(compute_stress_gradient_kernel)
        /*0194*/ 	.word	0x00000000


	//----- nvinfo : EIATTR_MIN_STACK_SIZE
	.align		4
.L_68:
        /*0198*/ 	.byte	0x04, 0x12
        /*019a*/ 	.short	(.L_70 - .L_69)
	.align		4
.L_69:
        /*019c*/ 	.word	index@(compute_stress_kernel)
        /*01a0*/ 	.word	0x00000000
.L_70:


//--------------------- .nv.compat                --------------------------
	.section	.nv.compat,"",@"SHT_CUDA_COMPAT_INFO"
	.align	4
        /*0000*/ 	.byte	0x02, 0x09, 0x00, 0x00, 0x02, 0x02, 0x01, 0x00, 0x02, 0x05, 0x05, 0x00, 0x03, 0x07, 0x01, 0x01
        /*0010*/ 	.byte	0x02, 0x03, 0x00, 0x00, 0x02, 0x06, 0x01, 0x00, 0x04, 0x0b, 0x08, 0x00, 0x01, 0x00, 0x00, 0x00
        /*0020*/ 	.byte	0x00, 0x00, 0x00, 0x00


//--------------------- .nv.info.reduce_sum_kernel --------------------------
	.section	.nv.info.reduce_sum_kernel,"",@"SHT_CUDA_INFO"
	.sectionflags	@""
	.align	4


	//----- nvinfo : EIATTR_CUDA_API_VERSION
	.align		4
        /*0000*/ 	.byte	0x04, 0x37
        /*0002*/ 	.short	(.L_72 - .L_71)
.L_71:
        /*0004*/ 	.word	0x00000082


	//----- nvinfo : EIATTR_KPARAM_INFO
	.align		4
.L_72:
        /*0008*/ 	.byte	0x04, 0x17
        /*000a*/ 	.short	(.L_74 - .L_73)
.L_73:
        /*000c*/ 	.word	0x00000000
        /*0010*/ 	.short	0x0002
        /*0012*/ 	.short	0x0010
        /*0014*/ 	.byte	0x00, 0xf0, 0x11, 0x00


	//----- nvinfo : EIATTR_KPARAM_INFO
	.align		4
.L_74:
        /*0018*/ 	.byte	0x04, 0x17
        /*001a*/ 	.short	(.L_76 - .L_75)
.L_75:
        /*001c*/ 	.word	0x00000000
        /*0020*/ 	.short	0x0001
        /*0022*/ 	.short	0x0008
        /*0024*/ 	.byte	0x00, 0xf5, 0x21, 0x00


	//----- nvinfo : EIATTR_KPARAM_INFO
	.align		4
.L_76:
        /*0028*/ 	.byte	0x04, 0x17
        /*002a*/ 	.short	(.L_78 - .L_77)
.L_77:
        /*002c*/ 	.word	0x00000000
        /*0030*/ 	.short	0x0000
        /*0032*/ 	.short	0x0000
        /*0034*/ 	.byte	0x00, 0xf5, 0x21, 0x00


	//----- nvinfo : EIATTR_SPARSE_MMA_MASK
	.align		4
.L_78:
        /*0038*/ 	.byte	0x03, 0x50
        /*003a*/ 	.short	0x0000


	//----- nvinfo : EIATTR_MAXREG_COUNT
	.align		4
        /*003c*/ 	.byte	0x03, 0x1b
        /*003e*/ 	.short	0x00ff


	//----- nvinfo : EIATTR_NUM_BARRIERS
	.align		4
        /*0040*/ 	.byte	0x02, 0x4c
        /*0042*/ 	.byte	0x01
	.zero		1


	//----- nvinfo : EIATTR_MERCURY_ISA_VERSION
	.align		4
        /*0044*/ 	.byte	0x03, 0x5f
        /*0046*/ 	.short	0x0101


	//----- nvinfo : EIATTR_VRC_CTA_INIT_COUNT
	.align		4
        /*0048*/ 	.byte	0x02, 0x4a
	.zero		1
	.zero		1


	//----- nvinfo : EIATTR_EXIT_INSTR_OFFSETS
	.align		4
        /*004c*/ 	.byte	0x04, 0x1c
        /*004e*/ 	.short	(.L_80 - .L_79)


	//   ....[0]....
.L_79:
        /*0050*/ 	.word	0x000003c0


	//   ....[1]....
        /*0054*/ 	.word	0x00000660


	//   ....[2]....
        /*0058*/ 	.word	0x000006b0


	//----- nvinfo : EIATTR_CBANK_PARAM_SIZE
	.align		4
.L_80:
        /*005c*/ 	.byte	0x03, 0x19
        /*005e*/ 	.short	0x0014


	//----- nvinfo : EIATTR_PARAM_CBANK
	.align		4
        /*0060*/ 	.byte	0x04, 0x0a
        /*0062*/ 	.short	(.L_82 - .L_81)
	.align		4
.L_81:
        /*0064*/ 	.word	index@(.nv.constant0.reduce_sum_kernel)
        /*0068*/ 	.short	0x0380
        /*006a*/ 	.short	0x0014


	//----- nvinfo : EIATTR_SW_WAR
	.align		4
.L_82:
        /*006c*/ 	.byte	0x04, 0x36
        /*006e*/ 	.short	(.L_84 - .L_83)
.L_83:
        /*0070*/ 	.word	0x00000008
.L_84:


//--------------------- .nv.info.reduce_max_kernel --------------------------
	.section	.nv.info.reduce_max_kernel,"",@"SHT_CUDA_INFO"
	.sectionflags	@""
	.align	4


	//----- nvinfo : EIATTR_CUDA_API_VERSION
	.align		4
        /*0000*/ 	.byte	0x04, 0x37
        /*0002*/ 	.short	(.L_86 - .L_85)
.L_85:
        /*0004*/ 	.word	0x00000082


	//----- nvinfo : EIATTR_KPARAM_INFO
	.align		4
.L_86:
        /*0008*/ 	.byte	0x04, 0x17
        /*000a*/ 	.short	(.L_88 - .L_87)
.L_87:
        /*000c*/ 	.word	0x00000000
        /*0010*/ 	.short	0x0002
        /*0012*/ 	.short	0x0010
        /*0014*/ 	.byte	0x00, 0xf0, 0x11, 0x00


	//----- nvinfo : EIATTR_KPARAM_INFO
	.align		4
.L_88:
        /*0018*/ 	.byte	0x04, 0x17
        /*001a*/ 	.short	(.L_90 - .L_89)
.L_89:
        /*001c*/ 	.word	0x00000000
        /*0020*/ 	.short	0x0001
        /*0022*/ 	.short	0x0008
        /*0024*/ 	.byte	0x00, 0xf5, 0x21, 0x00


	//----- nvinfo : EIATTR_KPARAM_INFO
	.align		4
.L_90:
        /*0028*/ 	.byte	0x04, 0x17
        /*002a*/ 	.short	(.L_92 - .L_91)
.L_91:
        /*002c*/ 	.word	0x00000000
        /*0030*/ 	.short	0x0000
        /*0032*/ 	.short	0x0000
        /*0034*/ 	.byte	0x00, 0xf5, 0x21, 0x00


	//----- nvinfo : EIATTR_SPARSE_MMA_MASK
	.align		4
.L_92:
        /*0038*/ 	.byte	0x03, 0x50
        /*003a*/ 	.short	0x0000


	//----- nvinfo : EIATTR_MAXREG_COUNT
	.align		4
        /*003c*/ 	.byte	0x03, 0x1b
        /*003e*/ 	.short	0x00ff


	//----- nvinfo : EIATTR_NUM_BARRIERS
	.align		4
        /*0040*/ 	.byte	0x02, 0x4c
        /*0042*/ 	.byte	0x01
	.zero		1


	//----- nvinfo : EIATTR_MERCURY_ISA_VERSION
	.align		4
        /*0044*/ 	.byte	0x03, 0x5f
        /*0046*/ 	.short	0x0101


	//----- nvinfo : EIATTR_VRC_CTA_INIT_COUNT
	.align		4
        /*0048*/ 	.byte	0x02, 0x4a
	.zero		1
	.zero		1


	//----- nvinfo : EIATTR_EXIT_INSTR_OFFSETS
	.align		4
        /*004c*/ 	.byte	0x04, 0x1c
        /*004e*/ 	.short	(.L_94 - .L_93)


	//   ....[0]....
.L_93:
        /*0050*/ 	.word	0x000003c0


	//   ....[1]....
        /*0054*/ 	.word	0x00000660


	//   ....[2]....
        /*0058*/ 	.word	0x000006b0


	//----- nvinfo : EIATTR_CBANK_PARAM_SIZE
	.align		4
.L_94:
        /*005c*/ 	.byte	0x03, 0x19
        /*005e*/ 	.short	0x0014


	//----- nvinfo : EIATTR_PARAM_CBANK
	.align		4
        /*0060*/ 	.byte	0x04, 0x0a
        /*0062*/ 	.short	(.L_96 - .L_95)
	.align		4
.L_95:
        /*0064*/ 	.word	index@(.nv.constant0.reduce_max_kernel)
        /*0068*/ 	.short	0x0380
        /*006a*/ 	.short	0x0014


	//----- nvinfo : EIATTR_SW_WAR
	.align		4
.L_96:
        /*006c*/ 	.byte	0x04, 0x36
        /*006e*/ 	.short	(.L_98 - .L_97)
.L_97:
        /*0070*/ 	.word	0x00000008
.L_98:


//--------------------- .nv.info.compute_max_displacement_kernel --------------------------
	.section	.nv.info.compute_max_displacement_kernel,"",@"SHT_CUDA_INFO"
	.sectionflags	@""
	.align	4


	//----- nvinfo : EIATTR_CUDA_API_VERSION
	.align		4
        /*0000*/ 	.byte	0x04, 0x37
        /*0002*/ 	.short	(.L_100 - .L_99)
.L_99:
        /*0004*/ 	.word	0x00000082


	//----- nvinfo : EIATTR_KPARAM_INFO
	.align		4
.L_100:
        /*0008*/ 	.byte	0x04, 0x17
        /*000a*/ 	.short	(.L_102 - .L_101)
.L_101:
        /*000c*/ 	.word	0x00000000
        /*0010*/ 	.short	0x0007
        /*0012*/ 	.short	0x0038
        /*0014*/ 	.byte	0x00, 0xf0, 0x11, 0x00


	//----- nvinfo : EIATTR_KPARAM_INFO
	.align		4
.L_102:
        /*0018*/ 	.byte	0x04, 0x17
        /*001a*/ 	.short	(.L_104 - .L_103)
.L_103:
        /*001c*/ 	.word	0x00000000
        /*0020*/ 	.short	0x0006
        /*0022*/ 	.short	0x0030
        /*0024*/ 	.byte	0x00, 0xf5, 0x21, 0x00


	//----- nvinfo : EIATTR_KPARAM_INFO
	.align		4
.L_104:
        /*0028*/ 	.byte	0x04, 0x17
        /*002a*/ 	.short	(.L_106 - .L_105)
.L_105:
        /*002c*/ 	.word	0x00000000
        /*0030*/ 	.short	0x0005
        /*0032*/ 	.short	0x0028
        /*0034*/ 	.byte	0x00, 0xf5, 0x21, 0x00


	//----- nvinfo : EIATTR_KPARAM_INFO
	.align		4
.L_106:
        /*0038*/ 	.byte	0x04, 0x17
        /*003a*/ 	.short	(.L_108 - .L_107)
.L_107:
        /*003c*/ 	.word	0x00000000
        /*0040*/ 	.short	0x0004
        /*0042*/ 	.short	0x0020
        /*0044*/ 	.byte	0x00, 0xf5, 0x21, 0x00


	//----- nvinfo : EIATTR_KPARAM_INFO
	.align		4
.L_108:
        /*0048*/ 	.byte	0x04, 0x17
        /*004a*/ 	.short	(.L_110 - .L_109)
.L_109:
        /*004c*/ 	.word	0x00000000
        /*0050*/ 	.short	0x0003
        /*0052*/ 	.short	0x0018
        /*0054*/ 	.byte	0x00, 0xf5, 0x21, 0x00


	//----- nvinfo : EIATTR_KPARAM_INFO
	.align		4
.L_110:
        /*0058*/ 	.byte	0x04, 0x17
        /*005a*/ 	.short	(.L_112 - .L_111)
.L_111:
        /*005c*/ 	.word	0x00000000
        /*0060*/ 	.short	0x0002
        /*0062*/ 	.short	0x0010
        /*0064*/ 	.byte	0x00, 0xf5, 0x21, 0x00


	//----- nvinfo : EIATTR_KPARAM_INFO
	.align		4
.L_112:
        /*0068*/ 	.byte	0x04, 0x17
        /*006a*/ 	.short	(.L_114 - .L_113)
.L_113:
        /*006c*/ 	.word	0x00000000
        /*0070*/ 	.short	0x0001
        /*0072*/ 	.short	0x0008
        /*0074*/ 	.byte	0x00, 0xf5, 0x21, 0x00


	//----- nvinfo : EIATTR_KPARAM_INFO
	.align		4
.L_114:
        /*0078*/ 	.byte	0x04, 0x17
        /*007a*/ 	.short	(.L_116 - .L_115)
.L_115:
        /*007c*/ 	.word	0x00000000
        /*0080*/ 	.short	0x0000
        /*0082*/ 	.short	0x0000
        /*0084*/ 	.byte	0x00, 0xf5, 0x21, 0x00


	//----- nvinfo : EIATTR_SPARSE_MMA_MASK
	.align		4
.L_116:
        /*0088*/ 	.byte	0x03, 0x50
        /*008a*/ 	.short	0x0000


	//----- nvinfo : EIATTR_MAXREG_COUNT
	.align		4
        /*008c*/ 	.byte	0x03, 0x1b
        /*008e*/ 	.short	0x00ff


	//----- nvinfo : EIATTR_MERCURY_ISA_VERSION
	.align		4
        /*0090*/ 	.byte	0x03, 0x5f
        /*0092*/ 	.short	0x0101


	//----- nvinfo : EIATTR_VRC_CTA_INIT_COUNT
	.align		4
        /*0094*/ 	.byte	0x02, 0x4a
	.zero		1
	.zero		1


	//----- nvinfo : EIATTR_EXIT_INSTR_OFFSETS
	.align		4
        /*0098*/ 	.byte	0x04, 0x1c
        /*009a*/ 	.short	(.L_118 - .L_117)


	//   ....[0]....
.L_117:
        /*009c*/ 	.word	0x00000070


	//   ....[1]....
        /*00a0*/ 	.word	0x00000330


	//----- nvinfo : EIATTR_CRS_STACK_SIZE
	.align		4
.L_118:
        /*00a4*/ 	.byte	0x04, 0x1e
        /*00a6*/ 	.short	(.L_120 - .L_119)
.L_119:
        /*00a8*/ 	.word	0x00000000


	//----- nvinfo : EIATTR_CBANK_PARAM_SIZE
	.align		4
.L_120:
        /*00ac*/ 	.byte	0x03, 0x19
        /*00ae*/ 	.short	0x003c


	//----- nvinfo : EIATTR_PARAM_CBANK
	.align		4
        /*00b0*/ 	.byte	0x04, 0x0a
        /*00b2*/ 	.short	(.L_122 - .L_121)
	.align		4
.L_121:
        /*00b4*/ 	.word	index@(.nv.constant0.compute_max_displacement_kernel)
        /*00b8*/ 	.short	0x0380
        /*00ba*/ 	.short	0x003c


	//----- nvinfo : EIATTR_SW_WAR
	.align		4
.L_122:
        /*00bc*/ 	.byte	0x04, 0x36
        /*00be*/ 	.short	(.L_124 - .L_123)
.L_123:
        /*00c0*/ 	.word	0x00000008
.L_124:


//--------------------- .nv.info.copy_positions_kernel --------------------------
	.section	.nv.info.copy_positions_kernel,"",@"SHT_CUDA_INFO"
	.sectionflags	@""
	.align	4


	//----- nvinfo : EIATTR_CUDA_API_VERSION
	.align		4
        /*0000*/ 	.byte	0x04, 0x37
        /*0002*/ 	.short	(.L_126 - .L_125)
.L_125:
        /*0004*/ 	.word	0x00000082


	//----- nvinfo : EIATTR_KPARAM_INFO
	.align		4
.L_126:
        /*0008*/ 	.byte	0x04, 0x17
        /*000a*/ 	.short	(.L_128 - .L_127)
.L_127:
        /*000c*/ 	.word	0x00000000
        /*0010*/ 	.short	0x0006
        /*0012*/ 	.short	0x0030
        /*0014*/ 	.byte	0x00, 0xf0, 0x11, 0x00


	//----- nvinfo : EIATTR_KPARAM_INFO
	.align		4
.L_128:
        /*0018*/ 	.byte	0x04, 0x17
        /*001a*/ 	.short	(.L_130 - .L_129)
.L_129:
        /*001c*/ 	.word	0x00000000
        /*0020*/ 	.short	0x0005
        /*0022*/ 	.short	0x0028
        /*0024*/ 	.byte	0x00, 0xf5, 0x21, 0x00


	//----- nvinfo : EIATTR_KPARAM_INFO
	.align		4
.L_130:
        /*0028*/ 	.byte	0x04, 0x17
        /*002a*/ 	.short	(.L_132 - .L_131)
.L_131:
        /*002c*/ 	.word	0x00000000
        /*0030*/ 	.short	0x0004
        /*0032*/ 	.short	0x0020
        /*0034*/ 	.byte	0x00, 0xf5, 0x21, 0x00


	//----- nvinfo : EIATTR_KPARAM_INFO
	.align		4
.L_132:
        /*0038*/ 	.byte	0x04, 0x17
        /*003a*/ 	.short	(.L_134 - .L_133)
.L_133:
        /*003c*/ 	.word	0x00000000
        /*0040*/ 	.short	0x0003
        /*0042*/ 	.short	0x0018
        /*0044*/ 	.byte	0x00, 0xf5, 0x21, 0x00


	//----- nvinfo : EIATTR_KPARAM_INFO
	.align		4
.L_134:
        /*0048*/ 	.byte	0x04, 0x17
        /*004a*/ 	.short	(.L_136 - .L_135)
.L_135:
        /*004c*/ 	.word	0x00000000
        /*0050*/ 	.short	0x0002
        /*0052*/ 	.short	0x0010
        /*0054*/ 	.byte	0x00, 0xf5, 0x21, 0x00


	//----- nvinfo : EIATTR_KPARAM_INFO
	.align		4
.L_136:
        /*0058*/ 	.byte	0x04, 0x17
        /*005a*/ 	.short	(.L_138 - .L_137)
.L_137:
        /*005c*/ 	.word	0x00000000
        /*0060*/ 	.short	0x0001
        /*0062*/ 	.short	0x0008
        /*0064*/ 	.byte	0x00, 0xf5, 0x21, 0x00


	//----- nvinfo : EIATTR_KPARAM_INFO
	.align		4
.L_138:
        /*0068*/ 	.byte	0x04, 0x17
        /*006a*/ 	.short	(.L_140 - .L_139)
.L_139:
        /*006c*/ 	.word	0x00000000
        /*0070*/ 	.short	0x0000
        /*0072*/ 	.short	0x0000
        /*0074*/ 	.byte	0x00, 0xf5, 0x21, 0x00


	//----- nvinfo : EIATTR_SPARSE_MMA_MASK
	.align		4
.L_140:
        /*0078*/ 	.byte	0x03, 0x50
        /*007a*/ 	.short	0x0000


	//----- nvinfo : EIATTR_MAXREG_COUNT
	.align		4
        /*007c*/ 	.byte	0x03, 0x1b
        /*007e*/ 	.short	0x00ff


	//----- nvinfo : EIATTR_MERCURY_ISA_VERSION
	.align		4
        /*0080*/ 	.byte	0x03, 0x5f
        /*0082*/ 	.short	0x0101


	//----- nvinfo : EIATTR_VRC_CTA_INIT_COUNT
	.align		4
        /*0084*/ 	.byte	0x02, 0x4a
	.zero		1
	.zero		1


	//----- nvinfo : EIATTR_EXIT_INSTR_OFFSETS
	.align		4
        /*0088*/ 	.byte	0x04, 0x1c
        /*008a*/ 	.short	(.L_142 - .L_141)


	//   ....[0]....
.L_141:
        /*008c*/ 	.word	0x00000070


	//   ....[1]....
        /*0090*/ 	.word	0x000001b0


	//----- nvinfo : EIATTR_CBANK_PARAM_SIZE
	.align		4
.L_142:
        /*0094*/ 	.byte	0x03, 0x19
        /*0096*/ 	.short	0x0034


	//----- nvinfo : EIATTR_PARAM_CBANK
	.align		4
        /*0098*/ 	.byte	0x04, 0x0a
        /*009a*/ 	.short	(.L_144 - .L_143)
	.align		4
.L_143:
        /*009c*/ 	.word	index@(.nv.constant0.copy_positions_kernel)
        /*00a0*/ 	.short	0x0380
        /*00a2*/ 	.short	0x0034


	//----- nvinfo : EIATTR_SW_WAR
	.align		4
.L_144:
        /*00a4*/ 	.byte	0x04, 0x36
        /*00a6*/ 	.short	(.L_146 - .L_145)
.L_145:
        /*00a8*/ 	.word	0x00000008
.L_146:


//--------------------- .nv.info.majorization_step_kernel --------------------------
	.section	.nv.info.majorization_step_kernel,"",@"SHT_CUDA_INFO"
	.sectionflags	@""
	.align	4


	//----- nvinfo : EIATTR_CUDA_API_VERSION
	.align		4
        /*0000*/ 	.byte	0x04, 0x37
        /*0002*/ 	.short	(.L_148 - .L_147)
.L_147:
        /*0004*/ 	.word	0x00000082


	//----- nvinfo : EIATTR_KPARAM_INFO
	.align		4
.L_148:
        /*0008*/ 	.byte	0x04, 0x17
        /*000a*/ 	.short	(.L_150 - .L_149)
.L_149:
        /*000c*/ 	.word	0x00000000
        /*0010*/ 	.short	0x0009
        /*0012*/ 	.short	0x0044
        /*0014*/ 	.byte	0x00, 0xf0, 0x11, 0x00


	//----- nvinfo : EIATTR_KPARAM_INFO
	.align		4
.L_150:
        /*0018*/ 	.byte	0x04, 0x17
        /*001a*/ 	.short	(.L_152 - .L_151)
.L_151:
        /*001c*/ 	.word	0x00000000
        /*0020*/ 	.short	0x0008
        /*0022*/ 	.short	0x0040
        /*0024*/ 	.byte	0x00, 0xf0, 0x11, 0x00


	//----- nvinfo : EIATTR_KPARAM_INFO
	.align		4
.L_152:
        /*0028*/ 	.byte	0x04, 0x17
        /*002a*/ 	.short	(.L_154 - .L_153)
.L_153:
        /*002c*/ 	.word	0x00000000
        /*0030*/ 	.short	0x0007
        /*0032*/ 	.short	0x0038
        /*0034*/ 	.byte	0x00, 0xf5, 0x21, 0x00


	//----- nvinfo : EIATTR_KPARAM_INFO
	.align		4
.L_154:
        /*0038*/ 	.byte	0x04, 0x17
        /*003a*/ 	.short	(.L_156 - .L_155)
.L_155:
        /*003c*/ 	.word	0x00000000
        /*0040*/ 	.short	0x0006
        /*0042*/ 	.short	0x0030
        /*0044*/ 	.byte	0x00, 0xf5, 0x21, 0x00


	//----- nvinfo : EIATTR_KPARAM_INFO
	.align		4
.L_156:
        /*0048*/ 	.byte	0x04, 0x17
        /*004a*/ 	.short	(.L_158 - .L_157)
.L_157:
        /*004c*/ 	.word	0x00000000
        /*0050*/ 	.short	0x0005
        /*0052*/ 	.short	0x0028
        /*0054*/ 	.byte	0x00, 0xf5, 0x21, 0x00


	//----- nvinfo : EIATTR_KPARAM_INFO
	.align		4
.L_158:
        /*0058*/ 	.byte	0x04, 0x17
        /*005a*/ 	.short	(.L_160 - .L_159)
.L_159:
        /*005c*/ 	.word	0x00000000
        /*0060*/ 	.short	0x0004
        /*0062*/ 	.short	0x0020
        /*0064*/ 	.byte	0x00, 0xf5, 0x21, 0x00


	//----- nvinfo : EIATTR_KPARAM_INFO
	.align		4
.L_160:
        /*0068*/ 	.byte	0x04, 0x17
        /*006a*/ 	.short	(.L_162 - .L_161)
.L_161:
        /*006c*/ 	.word	0x00000000
        /*0070*/ 	.short	0x0003
        /*0072*/ 	.short	0x0018
        /*0074*/ 	.byte	0x00, 0xf5, 0x21, 0x00


	//----- nvinfo : EIATTR_KPARAM_INFO
	.align		4
.L_162:
        /*0078*/ 	.byte	0x04, 0x17
        /*007a*/ 	.short	(.L_164 - .L_163)
.L_163:
        /*007c*/ 	.word	0x00000000
        /*0080*/ 	.short	0x0002
        /*0082*/ 	.short	0x0010
        /*0084*/ 	.byte	0x00, 0xf5, 0x21, 0x00


	//----- nvinfo : EIATTR_KPARAM_INFO
	.align		4
.L_164:
        /*0088*/ 	.byte	0x04, 0x17
        /*008a*/ 	.short	(.L_166 - .L_165)
.L_165:
        /*008c*/ 	.word	0x00000000
        /*0090*/ 	.short	0x0001
        /*0092*/ 	.short	0x0008
        /*0094*/ 	.byte	0x00, 0xf5, 0x21, 0x00


	//----- nvinfo : EIATTR_KPARAM_INFO
	.align		4
.L_166:
        /*0098*/ 	.byte	0x04, 0x17
        /*009a*/ 	.short	(.L_168 - .L_167)
.L_167:
        /*009c*/ 	.word	0x00000000
        /*00a0*/ 	.short	0x0000
        /*00a2*/ 	.short	0x0000
        /*00a4*/ 	.byte	0x00, 0xf5, 0x21, 0x00


	//----- nvinfo : EIATTR_SPARSE_MMA_MASK
	.align		4
.L_168:
        /*00a8*/ 	.byte	0x03, 0x50
        /*00aa*/ 	.short	0x0000


	//----- nvinfo : EIATTR_MAXREG_COUNT
	.align		4
        /*00ac*/ 	.byte	0x03, 0x1b
        /*00ae*/ 	.short	0x00ff


	//----- nvinfo : EIATTR_MERCURY_ISA_VERSION
	.align		4
        /*00b0*/ 	.byte	0x03, 0x5f
        /*00b2*/ 	.short	0x0101


	//----- nvinfo : EIATTR_VRC_CTA_INIT_COUNT
	.align		4
        /*00b4*/ 	.byte	0x02, 0x4a
	.zero		1
	.zero		1


	//----- nvinfo : EIATTR_EXIT_INSTR_OFFSETS
	.align		4
        /*00b8*/ 	.byte	0x04, 0x1c
        /*00ba*/ 	.short	(.L_170 - .L_169)


	//   ....[0]....
.L_169:
        /*00bc*/ 	.word	0x00000080


	//   ....[1]....
        /*00c0*/ 	.word	0x00001c00


	//   ....[2]....
        /*00c4*/ 	.word	0x00001d30


	//----- nvinfo : EIATTR_CRS_STACK_SIZE
	.align		4
.L_170:
        /*00c8*/ 	.byte	0x04, 0x1e
        /*00ca*/ 	.short	(.L_172 - .L_171)
.L_171:
        /*00cc*/ 	.word	0x00000000


	//----- nvinfo : EIATTR_CBANK_PARAM_SIZE
	.align		4
.L_172:
        /*00d0*/ 	.byte	0x03, 0x19
        /*00d2*/ 	.short	0x0048


	//----- nvinfo : EIATTR_PARAM_CBANK
	.align		4
        /*00d4*/ 	.byte	0x04, 0x0a
        /*00d6*/ 	.short	(.L_174 - .L_173)
	.align		4
.L_173:
        /*00d8*/ 	.word	index@(.nv.constant0.majorization_step_kernel)
        /*00dc*/ 	.short	0x0380
        /*00de*/ 	.short	0x0048


	//----- nvinfo : EIATTR_SW_WAR
	.align		4
.L_174:
        /*00e0*/ 	.byte	0x04, 0x36
        /*00e2*/ 	.short	(.L_176 - .L_175)
.L_175:
        /*00e4*/ 	.word	0x00000008
.L_176:


//--------------------- .nv.info.compute_laplacian_kernel --------------------------
	.section	.nv.info.compute_laplacian_kernel,"",@"SHT_CUDA_INFO"
	.sectionflags	@""
	.align	4


	//----- nvinfo : EIATTR_CUDA_API_VERSION
	.align		4
        /*0000*/ 	.byte	0x04, 0x37
        /*0002*/ 	.short	(.L_178 - .L_177)
.L_177:
        /*0004*/ 	.word	0x00000082


	//----- nvinfo : EIATTR_KPARAM_INFO
	.align		4
.L_178:
        /*0008*/ 	.byte	0x04, 0x17
        /*000a*/ 	.short	(.L_180 - .L_179)
.L_179:
        /*000c*/ 	.word	0x00000000
        /*0010*/ 	.short	0x0006
        /*0012*/ 	.short	0x0030
        /*0014*/ 	.byte	0x00, 0xf0, 0x11, 0x00


	//----- nvinfo : EIATTR_KPARAM_INFO
	.align		4
.L_180:
        /*0018*/ 	.byte	0x04, 0x17
        /*001a*/ 	.short	(.L_182 - .L_181)
.L_181:
        /*001c*/ 	.word	0x00000000
        /*0020*/ 	.short	0x0005
        /*0022*/ 	.short	0x0028
        /*0024*/ 	.byte	0x00, 0xf5, 0x21, 0x00


	//----- nvinfo : EIATTR_KPARAM_INFO
	.align		4
.L_182:
        /*0028*/ 	.byte	0x04, 0x17
        /*002a*/ 	.short	(.L_184 - .L_183)
.L_183:
        /*002c*/ 	.word	0x00000000
        /*0030*/ 	.short	0x0004
        /*0032*/ 	.short	0x0020
        /*0034*/ 	.byte	0x00, 0xf5, 0x21, 0x00


	//----- nvinfo : EIATTR_KPARAM_INFO
	.align		4
.L_184:
        /*0038*/ 	.byte	0x04, 0x17
        /*003a*/ 	.short	(.L_186 - .L_185)
.L_185:
        /*003c*/ 	.word	0x00000000
        /*0040*/ 	.short	0x0003
        /*0042*/ 	.short	0x0018
        /*0044*/ 	.byte	0x00, 0xf5, 0x21, 0x00


	//----- nvinfo : EIATTR_KPARAM_INFO
	.align		4
.L_186:
        /*0048*/ 	.byte	0x04, 0x17
        /*004a*/ 	.short	(.L_188 - .L_187)
.L_187:
        /*004c*/ 	.word	0x00000000
        /*0050*/ 	.short	0x0002
        /*0052*/ 	.short	0x0010
        /*0054*/ 	.byte	0x00, 0xf5, 0x21, 0x00


	//----- nvinfo : EIATTR_KPARAM_INFO
	.align		4
.L_188:
        /*0058*/ 	.byte	0x04, 0x17
        /*005a*/ 	.short	(.L_190 - .L_189)
.L_189:
        /*005c*/ 	.word	0x00000000
        /*0060*/ 	.short	0x0001
        /*0062*/ 	.short	0x0008
        /*0064*/ 	.byte	0x00, 0xf5, 0x21, 0x00


	//----- nvinfo : EIATTR_KPARAM_INFO
	.align		4
.L_190:
        /*0068*/ 	.byte	0x04, 0x17
        /*006a*/ 	.short	(.L_192 - .L_191)
.L_191:
        /*006c*/ 	.word	0x00000000
        /*0070*/ 	.short	0x0000
        /*0072*/ 	.short	0x0000
        /*0074*/ 	.byte	0x00, 0xf5, 0x21, 0x00


	//----- nvinfo : EIATTR_SPARSE_MMA_MASK
	.align		4
.L_192:
        /*0078*/ 	.byte	0x03, 0x50
        /*007a*/ 	.short	0x0000


	//----- nvinfo : EIATTR_MAXREG_COUNT
	.align		4
        /*007c*/ 	.byte	0x03, 0x1b
        /*007e*/ 	.short	0x00ff


	//----- nvinfo : EIATTR_MERCURY_ISA_VERSION
	.align		4
        /*0080*/ 	.byte	0x03, 0x5f
        /*0082*/ 	.short	0x0101


	//----- nvinfo : EIATTR_VRC_CTA_INIT_COUNT
	.align		4
        /*0084*/ 	.byte	0x02, 0x4a
	.zero		1
	.zero		1


	//----- nvinfo : EIATTR_EXIT_INSTR_OFFSETS
	.align		4
        /*0088*/ 	.byte	0x04, 0x1c
        /*008a*/ 	.short	(.L_194 - .L_193)


	//   ....[0]....
.L_193:
        /*008c*/ 	.word	0x000000c0


	//   ....[1]....
        /*0090*/ 	.word	0x00000fd0


	//   ....[2]....
        /*0094*/ 	.word	0x00001040


	//----- nvinfo : EIATTR_CRS_STACK_SIZE
	.align		4
.L_194:
        /*0098*/ 	.byte	0x04, 0x1e
        /*009a*/ 	.short	(.L_196 - .L_195)
.L_195:
        /*009c*/ 	.word	0x00000000


	//----- nvinfo : EIATTR_CBANK_PARAM_SIZE
	.align		4
.L_196:
        /*00a0*/ 	.byte	0x03, 0x19
        /*00a2*/ 	.short	0x0034


	//----- nvinfo : EIATTR_PARAM_CBANK
	.align		4
        /*00a4*/ 	.byte	0x04, 0x0a
        /*00a6*/ 	.short	(.L_198 - .L_197)
	.align		4
.L_197:
        /*00a8*/ 	.word	index@(.nv.constant0.compute_laplacian_kernel)
        /*00ac*/ 	.short	0x0380
        /*00ae*/ 	.short	0x0034


	//----- nvinfo : EIATTR_SW_WAR
	.align		4
.L_198:
        /*00b0*/ 	.byte	0x04, 0x36
        /*00b2*/ 	.short	(.L_200 - .L_199)
.L_199:
        /*00b4*/ 	.word	0x00000008
.L_200:


//--------------------- .nv.info.update_positions_kernel --------------------------
	.section	.nv.info.update_positions_kernel,"",@"SHT_CUDA_INFO"
	.sectionflags	@""
	.align	4


	//----- nvinfo : EIATTR_CUDA_API_VERSION
	.align		4
        /*0000*/ 	.byte	0x04, 0x37
        /*0002*/ 	.short	(.L_202 - .L_201)
.L_201:
        /*0004*/ 	.word	0x00000082


	//----- nvinfo : EIATTR_KPARAM_INFO
	.align		4
.L_202:
        /*0008*/ 	.byte	0x04, 0x17
        /*000a*/ 	.short	(.L_204 - .L_203)
.L_203:
        /*000c*/ 	.word	0x00000000
        /*0010*/ 	.short	0x000c
        /*0012*/ 	.short	0x0054
        /*0014*/ 	.byte	0x00, 0xf0, 0x11, 0x00


	//----- nvinfo : EIATTR_KPARAM_INFO
	.align		4
.L_204:
        /*0018*/ 	.byte	0x04, 0x17
        /*001a*/ 	.short	(.L_206 - .L_205)
.L_205:
        /*001c*/ 	.word	0x00000000
        /*0020*/ 	.short	0x000b
        /*0022*/ 	.short	0x0050
        /*0024*/ 	.byte	0x00, 0xf0, 0x11, 0x00


	//----- nvinfo : EIATTR_KPARAM_INFO
	.align		4
.L_206:
        /*0028*/ 	.byte	0x04, 0x17
        /*002a*/ 	.short	(.L_208 - .L_207)
.L_207:
        /*002c*/ 	.word	0x00000000
        /*0030*/ 	.short	0x000a
        /*0032*/ 	.short	0x004c
        /*0034*/ 	.byte	0x00, 0xf0, 0x11, 0x00


	//----- nvinfo : EIATTR_KPARAM_INFO
	.align		4
.L_208:
        /*0038*/ 	.byte	0x04, 0x17
        /*003a*/ 	.short	(.L_210 - .L_209)
.L_209:
        /*003c*/ 	.word	0x00000000
        /*0040*/ 	.short	0x0009
        /*0042*/ 	.short	0x0048
        /*0044*/ 	.byte	0x00, 0xf0, 0x11, 0x00


	//----- nvinfo : EIATTR_KPARAM_INFO
	.align		4
.L_210:
        /*0048*/ 	.byte	0x04, 0x17
        /*004a*/ 	.short	(.L_212 - .L_211)
.L_211:
        /*004c*/ 	.word	0x00000000
        /*0050*/ 	.short	0x0008
        /*0052*/ 	.short	0x0040
        /*0054*/ 	.byte	0x00, 0xf5, 0x21, 0x00


	//----- nvinfo : EIATTR_KPARAM_INFO
	.align		4
.L_212:
        /*0058*/ 	.byte	0x04, 0x17
        /*005a*/ 	.short	(.L_214 - .L_213)
.L_213:
        /*005c*/ 	.word	0x00000000
        /*0060*/ 	.short	0x0007
        /*0062*/ 	.short	0x0038
        /*0064*/ 	.byte	0x00, 0xf5, 0x21, 0x00


	//----- nvinfo : EIATTR_KPARAM_INFO
	.align		4
.L_214:
        /*0068*/ 	.byte	0x04, 0x17
        /*006a*/ 	.short	(.L_216 - .L_215)
.L_215:
        /*006c*/ 	.word	0x00000000
        /*0070*/ 	.short	0x0006
        /*0072*/ 	.short	0x0030
        /*0074*/ 	.byte	0x00, 0xf5, 0x21, 0x00


	//----- nvinfo : EIATTR_KPARAM_INFO
	.align		4
.L_216:
        /*0078*/ 	.byte	0x04, 0x17
        /*007a*/ 	.short	(.L_218 - .L_217)
.L_217:
        /*007c*/ 	.word	0x00000000
        /*0080*/ 	.short	0x0005
        /*0082*/ 	.short	0x0028
        /*0084*/ 	.byte	0x00, 0xf5, 0x21, 0x00


	//----- nvinfo : EIATTR_KPARAM_INFO
	.align		4
.L_218:
        /*0088*/ 	.byte	0x04, 0x17
        /*008a*/ 	.short	(.L_220 - .L_219)
.L_219:
        /*008c*/ 	.word	0x00000000
        /*0090*/ 	.short	0x0004
        /*0092*/ 	.short	0x0020
        /*0094*/ 	.byte	0x00, 0xf5, 0x21, 0x00


	//----- nvinfo : EIATTR_KPARAM_INFO
	.align		4
.L_220:
        /*0098*/ 	.byte	0x04, 0x17
        /*009a*/ 	.short	(.L_222 - .L_221)
.L_221:
        /*009c*/ 	.word	0x00000000
        /*00a0*/ 	.short	0x0003
        /*00a2*/ 	.short	0x0018
        /*00a4*/ 	.byte	0x00, 0xf5, 0x21, 0x00


	//----- nvinfo : EIATTR_KPARAM_INFO
	.align		4
.L_222:
        /*00a8*/ 	.byte	0x04, 0x17
        /*00aa*/ 	.short	(.L_224 - .L_223)
.L_223:
        /*00ac*/ 	.word	0x00000000
        /*00b0*/ 	.short	0x0002
        /*00b2*/ 	.short	0x0010
        /*00b4*/ 	.byte	0x00, 0xf5, 0x21, 0x00


	//----- nvinfo : EIATTR_KPARAM_INFO
	.align		4
.L_224:
        /*00b8*/ 	.byte	0x04, 0x17
        /*00ba*/ 	.short	(.L_226 - .L_225)
.L_225:
        /*00bc*/ 	.word	0x00000000
        /*00c0*/ 	.short	0x0001
        /*00c2*/ 	.short	0x0008
        /*00c4*/ 	.byte	0x00, 0xf5, 0x21, 0x00


	//----- nvinfo : EIATTR_KPARAM_INFO
	.align		4
.L_226:
        /*00c8*/ 	.byte	0x04, 0x17
        /*00ca*/ 	.short	(.L_228 - .L_227)
.L_227:
        /*00cc*/ 	.word	0x00000000
        /*00d0*/ 	.short	0x0000
        /*00d2*/ 	.short	0x0000
        /*00d4*/ 	.byte	0x00, 0xf5, 0x21, 0x00


	//----- nvinfo : EIATTR_SPARSE_MMA_MASK
	.align		4
.L_228:
        /*00d8*/ 	.byte	0x03, 0x50
        /*00da*/ 	.short	0x0000


	//----- nvinfo : EIATTR_MAXREG_COUNT
	.align		4
        /*00dc*/ 	.byte	0x03, 0x1b
        /*00de*/ 	.short	0x00ff


	//----- nvinfo : EIATTR_MERCURY_ISA_VERSION
	.align		4
        /*00e0*/ 	.byte	0x03, 0x5f
        /*00e2*/ 	.short	0x0101


	//----- nvinfo : EIATTR_VRC_CTA_INIT_COUNT
	.align		4
        /*00e4*/ 	.byte	0x02, 0x4a
	.zero		1
	.zero		1


	//----- nvinfo : EIATTR_EXIT_INSTR_OFFSETS
	.align		4
        /*00e8*/ 	.byte	0x04, 0x1c
        /*00ea*/ 	.short	(.L_230 - .L_229)


	//   ....[0]....
.L_229:
        /*00ec*/ 	.word	0x00000070


	//   ....[1]....
        /*00f0*/ 	.word	0x000005d0


	//----- nvinfo : EIATTR_CRS_STACK_SIZE
	.align		4
.L_230:
        /*00f4*/ 	.byte	0x04, 0x1e
        /*00f6*/ 	.short	(.L_232 - .L_231)
.L_231:
        /*00f8*/ 	.word	0x00000000


	//----- nvinfo : EIATTR_CBANK_PARAM_SIZE
	.align		4
.L_232:
        /*00fc*/ 	.byte	0x03, 0x19
        /*00fe*/ 	.short	0x0058


	//----- nvinfo : EIATTR_PARAM_CBANK
	.align		4
        /*0100*/ 	.byte	0x04, 0x0a
        /*0102*/ 	.short	(.L_234 - .L_233)
	.align		4
.L_233:
        /*0104*/ 	.word	index@(.nv.constant0.update_positions_kernel)
        /*0108*/ 	.short	0x0380
        /*010a*/ 	.short	0x0058


	//----- nvinfo : EIATTR_SW_WAR
	.align		4
.L_234:
        /*010c*/ 	.byte	0x04, 0x36
        /*010e*/ 	.short	(.L_236 - .L_235)
.L_235:
        /*0110*/ 	.word	0x00000008
.L_236:


//--------------------- .nv.info.compute_stress_gradient_kernel --------------------------
	.section	.nv.info.compute_stress_gradient_kernel,"",@"SHT_CUDA_INFO"
	.sectionflags	@""
	.align	4


	//----- nvinfo : EIATTR_CUDA_API_VERSION
	.align		4
        /*0000*/ 	.byte	0x04, 0x37
        /*0002*/ 	.short	(.L_238 - .L_237)
.L_237:
        /*0004*/ 	.word	0x00000082


	//----- nvinfo : EIATTR_KPARAM_INFO
	.align		4
.L_238:
        /*0008*/ 	.byte	0x04, 0x17
        /*000a*/ 	.short	(.L_240 - .L_239)
.L_239:
        /*000c*/ 	.word	0x00000000
        /*0010*/ 	.short	0x0008
        /*0012*/ 	.short	0x0040
        /*0014*/ 	.byte	0x00, 0xf0, 0x11, 0x00


	//----- nvinfo : EIATTR_KPARAM_INFO
	.align		4
.L_240:
        /*0018*/ 	.byte	0x04, 0x17
        /*001a*/ 	.short	(.L_242 - .L_241)
.L_241:
        /*001c*/ 	.word	0x00000000
        /*0020*/ 	.short	0x0007
        /*0022*/ 	.short	0x0038
        /*0024*/ 	.byte	0x00, 0xf5, 0x21, 0x00


	//----- nvinfo : EIATTR_KPARAM_INFO
	.align		4
.L_242:
        /*0028*/ 	.byte	0x04, 0x17
        /*002a*/ 	.short	(.L_244 - .L_243)
.L_243:
        /*002c*/ 	.word	0x00000000
        /*0030*/ 	.short	0x0006
        /*0032*/ 	.short	0x0030
        /*0034*/ 	.byte	0x00, 0xf5, 0x21, 0x00


	//----- nvinfo : EIATTR_KPARAM_INFO
	.align		4
.L_244:
        /*0038*/ 	.byte	0x04, 0x17
        /*003a*/ 	.short	(.L_246 - .L_245)
.L_245:
        /*003c*/ 	.word	0x00000000
        /*0040*/ 	.short	0x0005
        /*0042*/ 	.short	0x0028
        /*0044*/ 	.byte	0x00, 0xf5, 0x21, 0x00


	//----- nvinfo : EIATTR_KPARAM_INFO
	.align		4
.L_246:
        /*0048*/ 	.byte	0x04, 0x17
        /*004a*/ 	.short	(.L_248 - .L_247)
.L_247:
        /*004c*/ 	.word	0x00000000
        /*0050*/ 	.short	0x0004
        /*0052*/ 	.short	0x0020
        /*0054*/ 	.byte	0x00, 0xf5, 0x21, 0x00


	//----- nvinfo : EIATTR_KPARAM_INFO
	.align		4
.L_248:
        /*0058*/ 	.byte	0x04, 0x17
        /*005a*/ 	.short	(.L_250 - .L_249)
.L_249:
        /*005c*/ 	.word	0x00000000
        /*0060*/ 	.short	0x0003
        /*0062*/ 	.short	0x0018
        /*0064*/ 	.byte	0x00, 0xf5, 0x21, 0x00


	//----- nvinfo : EIATTR_KPARAM_INFO
	.align		4
.L_250:
        /*0068*/ 	.byte	0x04, 0x17
        /*006a*/ 	.short	(.L_252 - .L_251)
.L_251:
        /*006c*/ 	.word	0x00000000
        /*0070*/ 	.short	0x0002
        /*0072*/ 	.short	0x0010
        /*0074*/ 	.byte	0x00, 0xf5, 0x21, 0x00


	//----- nvinfo : EIATTR_KPARAM_INFO
	.align		4
.L_252:
        /*0078*/ 	.byte	0x04, 0x17
        /*007a*/ 	.short	(.L_254 - .L_253)
.L_253:
        /*007c*/ 	.word	0x00000000
        /*0080*/ 	.short	0x0001
        /*0082*/ 	.short	0x0008
        /*0084*/ 	.byte	0x00, 0xf5, 0x21, 0x00


	//----- nvinfo : EIATTR_KPARAM_INFO
	.align		4
.L_254:
        /*0088*/ 	.byte	0x04, 0x17
        /*008a*/ 	.short	(.L_256 - .L_255)
.L_255:
        /*008c*/ 	.word	0x00000000
        /*0090*/ 	.short	0x0000
        /*0092*/ 	.short	0x0000
        /*0094*/ 	.byte	0x00, 0xf5, 0x21, 0x00


	//----- nvinfo : EIATTR_SPARSE_MMA_MASK
	.align		4
.L_256:
        /*0098*/ 	.byte	0x03, 0x50
        /*009a*/ 	.short	0x0000


	//----- nvinfo : EIATTR_MAXREG_COUNT
	.align		4
        /*009c*/ 	.byte	0x03, 0x1b
        /*009e*/ 	.short	0x00ff


	//----- nvinfo : EIATTR_MERCURY_ISA_VERSION
	.align		4
        /*00a0*/ 	.byte	0x03, 0x5f
        /*00a2*/ 	.short	0x0101


	//----- nvinfo : EIATTR_VRC_CTA_INIT_COUNT
	.align		4
        /*00a4*/ 	.byte	0x02, 0x4a
	.zero		1
	.zero		1


	//----- nvinfo : EIATTR_EXIT_INSTR_OFFSETS
	.align		4
        /*00a8*/ 	.byte	0x04, 0x1c
        /*00aa*/ 	.short	(.L_258 - .L_257)


	//   ....[0]....
.L_257:
        /*00ac*/ 	.word	0x00000070


	//   ....[1]....
        /*00b0*/ 	.word	0x00004800


	//----- nvinfo : EIATTR_CRS_STACK_SIZE
	.align		4
.L_258:
        /*00b4*/ 	.byte	0x04, 0x1e
        /*00b6*/ 	.short	(.L_260 - .L_259)
.L_259:
        /*00b8*/ 	.word	0x00000000


	//----- nvinfo : EIATTR_CBANK_PARAM_SIZE
	.align		4
.L_260:
        /*00bc*/ 	.byte	0x03, 0x19
        /*00be*/ 	.short	0x0044


	//----- nvinfo : EIATTR_PARAM_CBANK
	.align		4
        /*00c0*/ 	.byte	0x04, 0x0a
        /*00c2*/ 	.short	(.L_262 - .L_261)
	.align		4
.L_261:
        /*00c4*/ 	.word	index@(.nv.constant0.compute_stress_gradient_kernel)
        /*00c8*/ 	.short	0x0380
        /*00ca*/ 	.short	0x0044


	//----- nvinfo : EIATTR_SW_WAR
	.align		4
.L_262:
        /*00cc*/ 	.byte	0x04, 0x36
        /*00ce*/ 	.short	(.L_264 - .L_263)
.L_263:
        /*00d0*/ 	.word	0x00000008
.L_264:


//--------------------- .nv.info.compute_stress_kernel --------------------------
	.section	.nv.info.compute_stress_kernel,"",@"SHT_CUDA_INFO"
	.sectionflags	@""
	.align	4


	//----- nvinfo : EIATTR_CUDA_API_VERSION
	.align		4
        /*0000*/ 	.byte	0x04, 0x37
        /*0002*/ 	.short	(.L_266 - .L_265)
.L_265:
        /*0004*/ 	.word	0x00000082


	//----- nvinfo : EIATTR_KPARAM_INFO
	.align		4
.L_266:
        /*0008*/ 	.byte	0x04, 0x17
        /*000a*/ 	.short	(.L_268 - .L_267)
.L_267:
        /*000c*/ 	.word	0x00000000
        /*0010*/ 	.short	0x0006
        /*0012*/ 	.short	0x0030
        /*0014*/ 	.byte	0x00, 0xf0, 0x11, 0x00


	//----- nvinfo : EIATTR_KPARAM_INFO
	.align		4
.L_268:
        /*0018*/ 	.byte	0x04, 0x17
        /*001a*/ 	.short	(.L_270 - .L_269)
.L_269:
        /*001c*/ 	.word	0x00000000
        /*0020*/ 	.short	0x0005
        /*0022*/ 	.short	0x0028
        /*0024*/ 	.byte	0x00, 0xf5, 0x21, 0x00


	//----- nvinfo : EIATTR_KPARAM_INFO
	.align		4
.L_270:
        /*0028*/ 	.byte	0x04, 0x17
        /*002a*/ 	.short	(.L_272 - .L_271)
.L_271:
        /*002c*/ 	.word	0x00000000
        /*0030*/ 	.short	0x0004
        /*0032*/ 	.short	0x0020
        /*0034*/ 	.byte	0x00, 0xf5, 0x21, 0x00


	//----- nvinfo : EIATTR_KPARAM_INFO
	.align		4
.L_272:
        /*0038*/ 	.byte	0x04, 0x17
        /*003a*/ 	.short	(.L_274 - .L_273)
.L_273:
        /*003c*/ 	.word	0x00000000
        /*0040*/ 	.short	0x0003
        /*0042*/ 	.short	0x0018
        /*0044*/ 	.byte	0x00, 0xf5, 0x21, 0x00


	//----- nvinfo : EIATTR_KPARAM_INFO
	.align		4
.L_274:
        /*0048*/ 	.byte	0x04, 0x17
        /*004a*/ 	.short	(.L_276 - .L_275)
.L_275:
        /*004c*/ 	.word	0x00000000
        /*0050*/ 	.short	0x0002
        /*0052*/ 	.short	0x0010
        /*0054*/ 	.byte	0x00, 0xf5, 0x21, 0x00


	//----- nvinfo : EIATTR_KPARAM_INFO
	.align		4
.L_276:
        /*0058*/ 	.byte	0x04, 0x17
        /*005a*/ 	.short	(.L_278 - .L_277)
.L_277:
        /*005c*/ 	.word	0x00000000
        /*0060*/ 	.short	0x0001
        /*0062*/ 	.short	0x0008
        /*0064*/ 	.byte	0x00, 0xf5, 0x21, 0x00


	//----- nvinfo : EIATTR_KPARAM_INFO
	.align		4
.L_278:
        /*0068*/ 	.byte	0x04, 0x17
        /*006a*/ 	.short	(.L_280 - .L_279)
.L_279:
        /*006c*/ 	.word	0x00000000
        /*0070*/ 	.short	0x0000
        /*0072*/ 	.short	0x0000
        /*0074*/ 	.byte	0x00, 0xf5, 0x21, 0x00


	//----- nvinfo : EIATTR_SPARSE_MMA_MASK
	.align		4
.L_280:
        /*0078*/ 	.byte	0x03, 0x50
        /*007a*/ 	.short	0x0000


	//----- nvinfo : EIATTR_MAXREG_COUNT
	.align		4
        /*007c*/ 	.byte	0x03, 0x1b
        /*007e*/ 	.short	0x00ff


	//----- nvinfo : EIATTR_MERCURY_ISA_VERSION
	.align		4
        /*0080*/ 	.byte	0x03, 0x5f
        /*0082*/ 	.short	0x0101


	//----- nvinfo : EIATTR_VRC_CTA_INIT_COUNT
	.align		4
        /*0084*/ 	.byte	0x02, 0x4a
	.zero		1
	.zero		1


	//----- nvinfo : EIATTR_EXIT_INSTR_OFFSETS
	.align		4
        /*0088*/ 	.byte	0x04, 0x1c
        /*008a*/ 	.short	(.L_282 - .L_281)


	//   ....[0]....
.L_281:
        /*008c*/ 	.word	0x00000070


	//   ....[1]....
        /*0090*/ 	.word	0x000028b0


	//----- nvinfo : EIATTR_CRS_STACK_SIZE
	.align		4
.L_282:
        /*0094*/ 	.byte	0x04, 0x1e
        /*0096*/ 	.short	(.L_284 - .L_283)
.L_283:
        /*0098*/ 	.word	0x00000000


	//----- nvinfo : EIATTR_CBANK_PARAM_SIZE
	.align		4
.L_284:
        /*009c*/ 	.byte	0x03, 0x19
        /*009e*/ 	.short	0x0034


	//----- nvinfo : EIATTR_PARAM_CBANK
	.align		4
        /*00a0*/ 	.byte	0x04, 0x0a
        /*00a2*/ 	.short	(.L_286 - .L_285)
	.align		4
.L_285:
        /*00a4*/ 	.word	index@(.nv.constant0.compute_stress_kernel)
        /*00a8*/ 	.short	0x0380
        /*00aa*/ 	.short	0x0034


	//----- nvinfo : EIATTR_SW_WAR
	.align		4
.L_286:
        /*00ac*/ 	.byte	0x04, 0x36
        /*00ae*/ 	.short	(.L_288 - .L_287)
.L_287:
        /*00b0*/ 	.word	0x00000008
.L_288:


//--------------------- .nv.callgraph             --------------------------
	.section	.nv.callgraph,"",@"SHT_CUDA_CALLGRAPH"
	.align	4
	.sectionentsize	8
	.align		4
        /*0000*/ 	.word	0x00000000
	.align		4
        /*0004*/ 	.word	0xffffffff
	.align		4
        /*0008*/ 	.word	0x00000000
	.align		4
        /*000c*/ 	.word	0xfffffffe
	.align		4
        /*0010*/ 	.word	0x00000000
	.align		4
        /*0014*/ 	.word	0xfffffffd
	.align		4
        /*0018*/ 	.word	0x00000000
	.align		4
        /*001c*/ 	.word	0xfffffffc


//--------------------- .nv.constant3             --------------------------
	.section	.nv.constant3,"a",@progbits
	.align	4
.nv.constant3:
	.type		c_params,@object
	.size		c_params,(.L_0 - c_params)
c_params:
	.zero		184
.L_0:


//--------------------- .text.reduce_sum_kernel   --------------------------
	.section	.text.reduce_sum_kernel,"ax",@progbits
	.align	128
        .global         reduce_sum_kernel
        .type           reduce_sum_kernel,@function
        .size           reduce_sum_kernel,(.L_x_365 - reduce_sum_kernel)
        .other          reduce_sum_kernel,@"STO_CUDA_ENTRY STV_DEFAULT"
reduce_sum_kernel:
.text.reduce_sum_kernel:
[----:B------:R-:W-:Y:S01]  /*0000*/  LDC R1, c[0x0][0x37c] ;  /* 0x0000df00ff017b82 */ /* 0x000fe20000000800 */
[----:B------:R-:W0:Y:S07]  /*0010*/  S2R R3, SR_TID.X ;  /* 0x0000000000037919 */ /* 0x000e2e0000002100 */
[----:B------:R-:W0:Y:S01]  /*0020*/  LDC R2, c[0x0][0x360] ;  /* 0x0000d800ff027b82 */ /* 0x000e220000000800 */
[----:B------:R-:W1:Y:S01]  /*0030*/  LDCU UR4, c[0x0][0x390] ;  /* 0x00007200ff0477ac */ /* 0x000e620008000800 */
[----:B------:R-:W-:Y:S01]  /*0040*/  IMAD.MOV.U32 R9, RZ, RZ, RZ ;  /* 0x000000ffff097224 */ /* 0x000fe200078e00ff */
[----:B------:R-:W0:Y:S01]  /*0050*/  S2R R0, SR_CTAID.X ;  /* 0x0000000000007919 */ /* 0x000e220000002500 */
[----:B------:R-:W2:Y:S01]  /*0060*/  LDCU.64 UR6, c[0x0][0x358] ;  /* 0x00006b00ff0677ac */ /* 0x000ea20008000a00 */
[----:B0-----:R-:W-:-:S05]  /*0070*/  IMAD R5, R0, R2, R3 ;  /* 0x0000000200057224 */ /* 0x001fca00078e0203 */
[----:B-1----:R-:W-:-:S13]  /*0080*/  ISETP.GE.U32.AND P0, PT, R5, UR4, PT ;  /* 0x0000000405007c0c */ /* 0x002fda000bf06070 */
[----:B------:R-:W0:Y:S02]  /*0090*/  @!P0 LDC.64 R6, c[0x0][0x380] ;  /* 0x0000e000ff068b82 */ /* 0x000e240000000a00 */
[----:B0-----:R-:W-:-:S05]  /*00a0*/  @!P0 IMAD.WIDE.U32 R6, R5, 0x4, R6 ;  /* 0x0000000405068825 */ /* 0x001fca00078e0006 */
[----:B--2---:R-:W2:Y:S01]  /*00b0*/  @!P0 LDG.E.CONSTANT R9, desc[UR6][R6.64] ;  /* 0x0000000606098981 */ /* 0x004ea2000c1e9900 */
[----:B------:R-:W0:Y:S01]  /*00c0*/  S2UR UR5, SR_CgaCtaId ;  /* 0x00000000000579c3 */ /* 0x000e220000008800 */
[----:B------:R-:W-:Y:S01]  /*00d0*/  UMOV UR4, 0x400 ;  /* 0x0000040000047882 */ /* 0x000fe20000000000 */
[----:B------:R-:W-:Y:S01]  /*00e0*/  ISETP.GE.U32.AND P0, PT, R2, 0x42, PT ;  /* 0x000000420200780c */ /* 0x000fe20003f06070 */
[----:B0-----:R-:W-:-:S06]  /*00f0*/  ULEA UR4, UR5, UR4, 0x18 ;  /* 0x0000000405047291 */ /* 0x001fcc000f8ec0ff */
[----:B------:R-:W-:-:S05]  /*0100*/  LEA R4, R3, UR4, 0x2 ;  /* 0x0000000403047c11 */ /* 0x000fca000f8e10ff */
[----:B--2---:R0:W-:Y:S01]  /*0110*/  STS [R4], R9 ;  /* 0x0000000904007388 */ /* 0x0041e20000000800 */
[----:B------:R-:W-:Y:S06]  /*0120*/  BAR.SYNC.DEFER_BLOCKING 0x0 ;  /* 0x0000000000007b1d */ /* 0x000fec0000010000 */
[----:B------:R-:W-:Y:S05]  /*0130*/  @!P0 BRA `(.L_x_0) ;  /* 0x00000000009c8947 */ /* 0x000fea0003800000 */
[----:B------:R-:W-:-:S04]  /*0140*/  SHF.R.U32.HI R5, RZ, 0x1, R2 ;  /* 0x00000001ff057819 */ /* 0x000fc80000011602 */
[----:B------:R-:W-:-:S13]  /*0150*/  ISETP.GE.U32.AND P0, PT, R3, R5, PT ;  /* 0x000000050300720c */ /* 0x000fda0003f06070 */
[----:B------:R-:W-:Y:S01]  /*0160*/  @!P0 IMAD R5, R5, 0x4, R4 ;  /* 0x0000000405058824 */ /* 0x000fe200078e0204 */
[----:B------:R-:W-:Y:S05]  /*0170*/  @!P0 LDS R6, [R4] ;  /* 0x0000000004068984 */ /* 0x000fea0000000800 */
[----:B------:R-:W1:Y:S02]  /*0180*/  @!P0 LDS R5, [R5] ;  /* 0x0000000005058984 */ /* 0x000e640000000800 */
[----:B-1----:R-:W-:-:S05]  /*0190*/  @!P0 FADD R7, R5, R6 ;  /* 0x0000000605078221 */ /* 0x002fca0000000000 */
[----:B------:R1:W-:Y:S01]  /*01a0*/  @!P0 STS [R4], R7 ;  /* 0x0000000704008388 */ /* 0x0003e20000000800 */
[----:B------:R-:W-:Y:S01]  /*01b0*/  BAR.SYNC.DEFER_BLOCKING 0x0 ;  /* 0x0000000000007b1d */ /* 0x000fe20000010000 */
[----:B------:R-:W-:-:S13]  /*01c0*/  ISETP.GE.U32.AND P0, PT, R2, 0x84, PT ;  /* 0x000000840200780c */ /* 0x000fda0003f06070 */
[----:B-1----:R-:W-:Y:S05]  /*01d0*/  @!P0 BRA `(.L_x_0) ;  /* 0x0000000000748947 */ /* 0x002fea0003800000 */
[----:B------:R-:W-:-:S04]  /*01e0*/  SHF.R.U32.HI R6, RZ, 0x2, R2 ;  /* 0x00000002ff067819 */ /* 0x000fc80000011602 */
[----:B------:R-:W-:-:S13]  /*01f0*/  ISETP.GE.U32.AND P0, PT, R3, R6, PT ;  /* 0x000000060300720c */ /* 0x000fda0003f06070 */
[----:B------:R-:W-:Y:S01]  /*0200*/  @!P0 LOP3.LUT R5, R2, 0x7fc, RZ, 0xc0, !PT ;  /* 0x000007fc02058812 */ /* 0x000fe200078ec0ff */
[----:B------:R-:W-:Y:S04]  /*0210*/  @!P0 LDS R6, [R4] ;  /* 0x0000000004068984 */ /* 0x000fe80000000800 */
[----:B------:R-:W-:-:S06]  /*0220*/  @!P0 IMAD.IADD R5, R4, 0x1, R5 ;  /* 0x0000000104058824 */ /* 0x000fcc00078e0205 */
        /* <DEDUP_REMOVED lines=23> */
[----:B------:R-:W-:Y:S06]  /*03a0*/  BAR.SYNC.DEFER_BLOCKING 0x0 ;  /* 0x0000000000007b1d */ /* 0x000fec0000010000 */
.L_x_0:
[----:B------:R-:W-:-:S13]  /*03b0*/  ISETP.GT.U32.AND P0, PT, R3, 0x1f, PT ;  /* 0x0000001f0300780c */ /* 0x000fda0003f04070 */
[----:B------:R-:W-:Y:S05]  /*03c0*/  @P0 EXIT ;  /* 0x000000000000094d */ /* 0x000fea0003800000 */
[----:B------:R-:W-:-:S13]  /*03d0*/  ISETP.GE.U32.AND P0, PT, R2, 0x40, PT ;  /* 0x000000400200780c */ /* 0x000fda0003f06070 */
[----:B------:R-:W-:Y:S04]  /*03e0*/  @P0 LDS R5, [R4+0x80] ;  /* 0x0000800004050984 */ /* 0x000fe80000000800 */
[----:B------:R-:W2:Y:S02]  /*03f0*/  @P0 LDS R6, [R4] ;  /* 0x0000000004060984 */ /* 0x000ea40000000800 */
[----:B--2---:R-:W-:-:S05]  /*0400*/  @P0 FADD R5, R5, R6 ;  /* 0x0000000605050221 */ /* 0x004fca0000000000 */
[----:B------:R2:W-:Y:S01]  /*0410*/  @P0 STS [R4], R5 ;  /* 0x0000000504000388 */ /* 0x0005e20000000800 */
[----:B------:R-:W-:Y:S05]  /*0420*/  @P0 BRA `(.L_x_1) ;  /* 0x0000000000080947 */ /* 0x000fea0003800000 */
[----:B------:R-:W-:-:S13]  /*0430*/  ISETP.GE.U32.AND P0, PT, R2, 0x20, PT ;  /* 0x000000200200780c */ /* 0x000fda0003f06070 */
[----:B------:R-:W-:Y:S05]  /*0440*/  @!P0 BRA `(.L_x_2) ;  /* 0x0000000000148947 */ /* 0x000fea0003800000 */
.L_x_1:
[----:B------:R-:W-:Y:S04]  /*0450*/  LDS R2, [R4+0x40] ;  /* 0x0000400004027984 */ /* 0x000fe80000000800 */
[----:B--2---:R-:W2:Y:S02]  /*0460*/  LDS R5, [R4] ;  /* 0x0000000004057984 */ /* 0x004ea40000000800 */
[----:B--2---:R-:W-:-:S05]  /*0470*/  FADD R5, R2, R5 ;  /* 0x0000000502057221 */ /* 0x004fca0000000000 */
[----:B------:R2:W-:Y:S01]  /*0480*/  STS [R4], R5 ;  /* 0x0000000504007388 */ /* 0x0005e20000000800 */
[----:B------:R-:W-:Y:S05]  /*0490*/  BRA `(.L_x_3) ;  /* 0x0000000000087947 */ /* 0x000fea0003800000 */
.L_x_2:
[----:B------:R-:W-:-:S13]  /*04a0*/  ISETP.GE.U32.AND P0, PT, R2, 0x10, PT ;  /* 0x000000100200780c */ /* 0x000fda0003f06070 */
[----:B------:R-:W-:Y:S05]  /*04b0*/  @!P0 BRA `(.L_x_4) ;  /* 0x0000000000148947 */ /* 0x000fea0003800000 */
.L_x_3:
[----:B------:R-:W-:Y:S04]  /*04c0*/  LDS R2, [R4+0x20] ;  /* 0x0000200004027984 */ /* 0x000fe80000000800 */
[----:B--2---:R-:W2:Y:S02]  /*04d0*/  LDS R5, [R4] ;  /* 0x0000000004057984 */ /* 0x004ea40000000800 */
[----:B--2---:R-:W-:-:S05]  /*04e0*/  FADD R5, R2, R5 ;  /* 0x0000000502057221 */ /* 0x004fca0000000000 */
[----:B------:R2:W-:Y:S01]  /*04f0*/  STS [R4], R5 ;  /* 0x0000000504007388 */ /* 0x0005e20000000800 */
[----:B------:R-:W-:Y:S05]  /*0500*/  BRA `(.L_x_5) ;  /* 0x0000000000087947 */ /* 0x000fea0003800000 */
.L_x_4:
[----:B------:R-:W-:-:S13]  /*0510*/  ISETP.GE.U32.AND P0, PT, R2, 0x8, PT ;  /* 0x000000080200780c */ /* 0x000fda0003f06070 */
[----:B------:R-:W-:Y:S05]  /*0520*/  @!P0 BRA `(.L_x_6) ;  /* 0x0000000000148947 */ /* 0x000fea0003800000 */
.L_x_5:
[----:B------:R-:W-:Y:S04]  /*0530*/  LDS R2, [R4+0x10] ;  /* 0x0000100004027984 */ /* 0x000fe80000000800 */
[----:B--2---:R-:W2:Y:S02]  /*0540*/  LDS R5, [R4] ;  /* 0x0000000004057984 */ /* 0x004ea40000000800 */
[----:B--2---:R-:W-:-:S05]  /*0550*/  FADD R5, R2, R5 ;  /* 0x0000000502057221 */ /* 0x004fca0000000000 */
[----:B------:R2:W-:Y:S01]  /*0560*/  STS [R4], R5 ;  /* 0x0000000504007388 */ /* 0x0005e20000000800 */
[----:B------:R-:W-:Y:S05]  /*0570*/  BRA `(.L_x_7) ;  /* 0x0000000000087947 */ /* 0x000fea0003800000 */
.L_x_6:
[----:B------:R-:W-:-:S13]  /*0580*/  ISETP.GE.U32.AND P0, PT, R2, 0x4, PT ;  /* 0x000000040200780c */ /* 0x000fda0003f06070 */
[----:B------:R-:W-:Y:S05]  /*0590*/  @!P0 BRA `(.L_x_8) ;  /* 0x0000000000148947 */ /* 0x000fea0003800000 */
.L_x_7:
[----:B------:R-:W-:Y:S04]  /*05a0*/  LDS R2, [R4+0x8] ;  /* 0x0000080004027984 */ /* 0x000fe80000000800 */
[----:B--2---:R-:W2:Y:S02]  /*05b0*/  LDS R5, [R4] ;  /* 0x0000000004057984 */ /* 0x004ea40000000800 */
[----:B--2---:R-:W-:-:S05]  /*05c0*/  FADD R5, R2, R5 ;  /* 0x0000000502057221 */ /* 0x004fca0000000000 */
[----:B------:R2:W-:Y:S01]  /*05d0*/  STS [R4], R5 ;  /* 0x0000000504007388 */ /* 0x0005e20000000800 */
[----:B------:R-:W-:Y:S05]  /*05e0*/  BRA `(.L_x_9) ;  /* 0x0000000000087947 */ /* 0x000fea0003800000 */
.L_x_8:
[----:B------:R-:W-:-:S13]  /*05f0*/  ISETP.GE.U32.AND P0, PT, R2, 0x2, PT ;  /* 0x000000020200780c */ /* 0x000fda0003f06070 */
[----:B------:R-:W-:Y:S05]  /*0600*/  @!P0 BRA `(.L_x_10) ;  /* 0x0000000000108947 */ /* 0x000fea0003800000 */
.L_x_9:
[----:B------:R-:W-:Y:S04]  /*0610*/  LDS R2, [R4+0x4] ;  /* 0x0000040004027984 */ /* 0x000fe80000000800 */
[----:B--2---:R-:W2:Y:S02]  /*0620*/  LDS R5, [R4] ;  /* 0x0000000004057984 */ /* 0x004ea40000000800 */
[----:B--2---:R-:W-:-:S05]  /*0630*/  FADD R5, R2, R5 ;  /* 0x0000000502057221 */ /* 0x004fca0000000000 */
[----:B------:R3:W-:Y:S02]  /*0640*/  STS [R4], R5 ;  /* 0x0000000504007388 */ /* 0x0007e40000000800 */
.L_x_10:
[----:B------:R-:W-:-:S13]  /*0650*/  ISETP.NE.AND P0, PT, R3, RZ, PT ;  /* 0x000000ff0300720c */ /* 0x000fda0003f05270 */
[----:B------:R-:W-:Y:S05]  /*0660*/  @P0 EXIT ;  /* 0x000000000000094d */ /* 0x000fea0003800000 */
[----:B--23--:R-:W2:Y:S01]  /*0670*/  LDS R5, [UR4] ;  /* 0x00000004ff057984 */ /* 0x00cea20008000800 */
[----:B------:R-:W3:Y:S02]  /*0680*/  LDC.64 R2, c[0x0][0x388] ;  /* 0x0000e200ff027b82 */ /* 0x000ee40000000a00 */
[----:B---3--:R-:W-:-:S05]  /*0690*/  IMAD.WIDE.U32 R2, R0, 0x4, R2 ;  /* 0x0000000400027825 */ /* 0x008fca00078e0002 */
[----:B--2---:R-:W-:Y:S01]  /*06a0*/  STG.E desc[UR6][R2.64], R5 ;  /* 0x0000000502007986 */ /* 0x004fe2000c101906 */
[----:B------:R-:W-:Y:S05]  /*06b0*/  EXIT ;  /* 0x000000000000794d */ /* 0x000fea0003800000 */
.L_x_11:
[----:B------:R-:W-:-:S00]  /*06c0*/  BRA `(.L_x_11) ;  /* 0xfffffffc00fc7947 */ /* 0x000fc0000383ffff */
[----:B------:R-:W-:-:S00]  /*06d0*/  NOP ;  /* 0x0000000000007918 */ /* 0x000fc00000000000 */
        /* <DEDUP_REMOVED lines=10> */
.L_x_365:


//--------------------- .text.reduce_max_kernel   --------------------------
	.section	.text.reduce_max_kernel,"ax",@progbits
	.align	128
        .global         reduce_max_kernel
        .type           reduce_max_kernel,@function
        .size           reduce_max_kernel,(.L_x_366 - reduce_max_kernel)
        .other          reduce_max_kernel,@"STO_CUDA_ENTRY STV_DEFAULT"
reduce_max_kernel:
.text.reduce_max_kernel:
[----:B------:R-:W-:Y:S01]  /*0000*/  LDC R1, c[0x0][0x37c] ;  /* 0x0000df00ff017b82 */ /* 0x000fe20000000800 */
[----:B------:R-:W0:Y:S07]  /*0010*/  S2R R3, SR_TID.X ;  /* 0x0000000000037919 */ /* 0x000e2e0000002100 */
[----:B------:R-:W0:Y:S01]  /*0020*/  LDC R2, c[0x0][0x360] ;  /* 0x0000d800ff027b82 */ /* 0x000e220000000800 */
[----:B------:R-:W1:Y:S01]  /*0030*/  LDCU UR4, c[0x0][0x390] ;  /* 0x00007200ff0477ac */ /* 0x000e620008000800 */
[----:B------:R-:W-:Y:S01]  /*0040*/  IMAD.MOV.U32 R9, RZ, RZ, -0x800001 ;  /* 0xff7fffffff097424 */ /* 0x000fe200078e00ff */
        /* <DEDUP_REMOVED lines=17> */
[----:B------:R-:W-:Y:S02]  /*0160*/  @!P0 IMAD R6, R5, 0x4, R4 ;  /* 0x0000000405068824 */ /* 0x000fe400078e0204 */
[----:B------:R-:W-:Y:S04]  /*0170*/  @!P0 LDS R5, [R4] ;  /* 0x0000000004058984 */ /* 0x000fe80000000800 */
[----:B------:R-:W1:Y:S02]  /*0180*/  @!P0 LDS R6, [R6] ;  /* 0x0000000006068984 */ /* 0x000e640000000800 */
[----:B-1----:R-:W-:-:S05]  /*0190*/  @!P0 FMNMX R5, R5, R6, !PT ;  /* 0x0000000605058209 */ /* 0x002fca0007800000 */
[----:B------:R1:W-:Y:S01]  /*01a0*/  @!P0 STS [R4], R5 ;  /* 0x0000000504008388 */ /* 0x0003e20000000800 */
[----:B------:R-:W-:Y:S01]  /*01b0*/  BAR.SYNC.DEFER_BLOCKING 0x0 ;  /* 0x0000000000007b1d */ /* 0x000fe20000010000 */
[----:B------:R-:W-:-:S13]  /*01c0*/  ISETP.GE.U32.AND P0, PT, R2, 0x84, PT ;  /* 0x000000840200780c */ /* 0x000fda0003f06070 */
[----:B-1----:R-:W-:Y:S05]  /*01d0*/  @!P0 BRA `(.L_x_12) ;  /* 0x0000000000748947 */ /* 0x002fea0003800000 */
[----:B------:R-:W-:-:S04]  /*01e0*/  SHF.R.U32.HI R6, RZ, 0x2, R2 ;  /* 0x00000002ff067819 */ /* 0x000fc80000011602 */
[----:B------:R-:W-:-:S13]  /*01f0*/  ISETP.GE.U32.AND P0, PT, R3, R6, PT ;  /* 0x000000060300720c */ /* 0x000fda0003f06070 */
[----:B------:R-:W-:-:S05]  /*0200*/  @!P0 LOP3.LUT R5, R2, 0x7fc, RZ, 0xc0, !PT ;  /* 0x000007fc02058812 */ /* 0x000fca00078ec0ff */
[----:B------:R-:W-:Y:S02]  /*0210*/  @!P0 IMAD.IADD R6, R4, 0x1, R5 ;  /* 0x0000000104068824 */ /* 0x000fe400078e0205 */
        /* <DEDUP_REMOVED lines=24> */
[----:B------:R-:W-:Y:S06]  /*03a0*/  BAR.SYNC.DEFER_BLOCKING 0x0 ;  /* 0x0000000000007b1d */ /* 0x000fec0000010000 */
.L_x_12:
[----:B------:R-:W-:-:S13]  /*03b0*/  ISETP.GT.U32.AND P0, PT, R3, 0x1f, PT ;  /* 0x0000001f0300780c */ /* 0x000fda0003f04070 */
[----:B------:R-:W-:Y:S05]  /*03c0*/  @P0 EXIT ;  /* 0x000000000000094d */ /* 0x000fea0003800000 */
[----:B------:R-:W-:-:S13]  /*03d0*/  ISETP.GE.U32.AND P0, PT, R2, 0x40, PT ;  /* 0x000000400200780c */ /* 0x000fda0003f06070 */
[----:B-1----:R-:W-:Y:S04]  /*03e0*/  @P0 LDS R5, [R4] ;  /* 0x0000000004050984 */ /* 0x002fe80000000800 */
[----:B------:R-:W1:Y:S02]  /*03f0*/  @P0 LDS R6, [R4+0x80] ;  /* 0x0000800004060984 */ /* 0x000e640000000800 */
[----:B-1----:R-:W-:-:S05]  /*0400*/  @P0 FMNMX R5, R5, R6, !PT ;  /* 0x0000000605050209 */ /* 0x002fca0007800000 */
[----:B------:R1:W-:Y:S01]  /*0410*/  @P0 STS [R4], R5 ;  /* 0x0000000504000388 */ /* 0x0003e20000000800 */
[----:B------:R-:W-:Y:S05]  /*0420*/  @P0 BRA `(.L_x_13) ;  /* 0x0000000000080947 */ /* 0x000fea0003800000 */
[----:B------:R-:W-:-:S13]  /*0430*/  ISETP.GE.U32.AND P0, PT, R2, 0x20, PT ;  /* 0x000000200200780c */ /* 0x000fda0003f06070 */
[----:B------:R-:W-:Y:S05]  /*0440*/  @!P0 BRA `(.L_x_14) ;  /* 0x0000000000148947 */ /* 0x000fea0003800000 */
.L_x_13:
[----:B------:R-:W-:Y:S04]  /*0450*/  LDS R2, [R4] ;  /* 0x0000000004027984 */ /* 0x000fe80000000800 */
[----:B-1----:R-:W1:Y:S02]  /*0460*/  LDS R5, [R4+0x40] ;  /* 0x0000400004057984 */ /* 0x002e640000000800 */
[----:B-1----:R-:W-:-:S05]  /*0470*/  FMNMX R5, R2, R5, !PT ;  /* 0x0000000502057209 */ /* 0x002fca0007800000 */
[----:B------:R1:W-:Y:S01]  /*0480*/  STS [R4], R5 ;  /* 0x0000000504007388 */ /* 0x0003e20000000800 */
[----:B------:R-:W-:Y:S05]  /*0490*/  BRA `(.L_x_15) ;  /* 0x0000000000087947 */ /* 0x000fea0003800000 */
.L_x_14:
[----:B------:R-:W-:-:S13]  /*04a0*/  ISETP.GE.U32.AND P0, PT, R2, 0x10, PT ;  /* 0x000000100200780c */ /* 0x000fda0003f06070 */
[----:B------:R-:W-:Y:S05]  /*04b0*/  @!P0 BRA `(.L_x_16) ;  /* 0x0000000000148947 */ /* 0x000fea0003800000 */
.L_x_15:
[----:B------:R-:W-:Y:S04]  /*04c0*/  LDS R2, [R4] ;  /* 0x0000000004027984 */ /* 0x000fe80000000800 */
[----:B-1----:R-:W1:Y:S02]  /*04d0*/  LDS R5, [R4+0x20] ;  /* 0x0000200004057984 */ /* 0x002e640000000800 */
[----:B-1----:R-:W-:-:S05]  /*04e0*/  FMNMX R5, R2, R5, !PT ;  /* 0x0000000502057209 */ /* 0x002fca0007800000 */
[----:B------:R1:W-:Y:S01]  /*04f0*/  STS [R4], R5 ;  /* 0x0000000504007388 */ /* 0x0003e20000000800 */
[----:B------:R-:W-:Y:S05]  /*0500*/  BRA `(.L_x_17) ;  /* 0x0000000000087947 */ /* 0x000fea0003800000 */
.L_x_16:
[----:B------:R-:W-:-:S13]  /*0510*/  ISETP.GE.U32.AND P0, PT, R2, 0x8, PT ;  /* 0x000000080200780c */ /* 0x000fda0003f06070 */
[----:B------:R-:W-:Y:S05]  /*0520*/  @!P0 BRA `(.L_x_18) ;  /* 0x0000000000148947 */ /* 0x000fea0003800000 */
.L_x_17:
[----:B------:R-:W-:Y:S04]  /*0530*/  LDS R2, [R4] ;  /* 0x0000000004027984 */ /* 0x000fe80000000800 */
[----:B-1----:R-:W1:Y:S02]  /*0540*/  LDS R5, [R4+0x10] ;  /* 0x0000100004057984 */ /* 0x002e640000000800 */
[----:B-1----:R-:W-:-:S05]  /*0550*/  FMNMX R5, R2, R5, !PT ;  /* 0x0000000502057209 */ /* 0x002fca0007800000 */
[----:B------:R1:W-:Y:S01]  /*0560*/  STS [R4], R5 ;  /* 0x0000000504007388 */ /* 0x0003e20000000800 */
[----:B------:R-:W-:Y:S05]  /*0570*/  BRA `(.L_x_19) ;  /* 0x0000000000087947 */ /* 0x000fea0003800000 */
.L_x_18:
[----:B------:R-:W-:-:S13]  /*0580*/  ISETP.GE.U32.AND P0, PT, R2, 0x4, PT ;  /* 0x000000040200780c */ /* 0x000fda0003f06070 */
[----:B------:R-:W-:Y:S05]  /*0590*/  @!P0 BRA `(.L_x_20) ;  /* 0x0000000000148947 */ /* 0x000fea0003800000 */
.L_x_19:
[----:B------:R-:W-:Y:S04]  /*05a0*/  LDS R2, [R4] ;  /* 0x0000000004027984 */ /* 0x000fe80000000800 */
[----:B-1----:R-:W1:Y:S02]  /*05b0*/  LDS R5, [R4+0x8] ;  /* 0x0000080004057984 */ /* 0x002e640000000800 */
[----:B-1----:R-:W-:-:S05]  /*05c0*/  FMNMX R5, R2, R5, !PT ;  /* 0x0000000502057209 */ /* 0x002fca0007800000 */
[----:B------:R1:W-:Y:S01]  /*05d0*/  STS [R4], R5 ;  /* 0x0000000504007388 */ /* 0x0003e20000000800 */
[----:B------:R-:W-:Y:S05]  /*05e0*/  BRA `(.L_x_21) ;  /* 0x0000000000087947 */ /* 0x000fea0003800000 */
.L_x_20:
[----:B------:R-:W-:-:S13]  /*05f0*/  ISETP.GE.U32.AND P0, PT, R2, 0x2, PT ;  /* 0x000000020200780c */ /* 0x000fda0003f06070 */
[----:B------:R-:W-:Y:S05]  /*0600*/  @!P0 BRA `(.L_x_22) ;  /* 0x0000000000108947 */ /* 0x000fea0003800000 */
.L_x_21:
[----:B------:R-:W-:Y:S04]  /*0610*/  LDS R2, [R4] ;  /* 0x0000000004027984 */ /* 0x000fe80000000800 */
[----:B-1----:R-:W1:Y:S02]  /*0620*/  LDS R5, [R4+0x4] ;  /* 0x0000040004057984 */ /* 0x002e640000000800 */
[----:B-1----:R-:W-:-:S05]  /*0630*/  FMNMX R5, R2, R5, !PT ;  /* 0x0000000502057209 */ /* 0x002fca0007800000 */
[----:B------:R2:W-:Y:S02]  /*0640*/  STS [R4], R5 ;  /* 0x0000000504007388 */ /* 0x0005e40000000800 */
.L_x_22:
[----:B------:R-:W-:-:S13]  /*0650*/  ISETP.NE.AND P0, PT, R3, RZ, PT ;  /* 0x000000ff0300720c */ /* 0x000fda0003f05270 */
[----:B------:R-:W-:Y:S05]  /*0660*/  @P0 EXIT ;  /* 0x000000000000094d */ /* 0x000fea0003800000 */
[----:B-12---:R-:W1:Y:S01]  /*0670*/  LDS R5, [UR4] ;  /* 0x00000004ff057984 */ /* 0x006e620008000800 */
[----:B------:R-:W2:Y:S02]  /*0680*/  LDC.64 R2, c[0x0][0x388] ;  /* 0x0000e200ff027b82 */ /* 0x000ea40000000a00 */
[----:B--2---:R-:W-:-:S05]  /*0690*/  IMAD.WIDE.U32 R2, R0, 0x4, R2 ;  /* 0x0000000400027825 */ /* 0x004fca00078e0002 */
[----:B-1----:R-:W-:Y:S01]  /*06a0*/  STG.E desc[UR6][R2.64], R5 ;  /* 0x0000000502007986 */ /* 0x002fe2000c101906 */
[----:B------:R-:W-:Y:S05]  /*06b0*/  EXIT ;  /* 0x000000000000794d */ /* 0x000fea0003800000 */
.L_x_23:
        /* <DEDUP_REMOVED lines=12> */
.L_x_366:


//--------------------- .text.compute_max_displacement_kernel --------------------------
	.section	.text.compute_max_displacement_kernel,"ax",@progbits
	.align	128
        .global         compute_max_displacement_kernel
        .type           compute_max_displacement_kernel,@function
        .size           compute_max_displacement_kernel,(.L_x_357 - compute_max_displacement_kernel)
        .other          compute_max_displacement_kernel,@"STO_CUDA_ENTRY STV_DEFAULT"
compute_max_displacement_kernel:
.text.compute_max_displacement_kernel:
[----:B------:R-:W-:Y:S01]  /*0000*/  LDC R1, c[0x0][0x37c] ;  /* 0x0000df00ff017b82 */ /* 0x000fe20000000800 */
[----:B------:R-:W0:Y:S07]  /*0010*/  S2R R3, SR_TID.X ;  /* 0x0000000000037919 */ /* 0x000e2e0000002100 */
[----:B------:R-:W0:Y:S01]  /*0020*/  S2UR UR4, SR_CTAID.X ;  /* 0x00000000000479c3 */ /* 0x000e220000002500 */
[----:B------:R-:W1:Y:S07]  /*0030*/  LDCU UR5, c[0x0][0x3b8] ;  /* 0x00007700ff0577ac */ /* 0x000e6e0008000800 */
[----:B------:R-:W0:Y:S02]  /*0040*/  LDC R2, c[0x0][0x360] ;  /* 0x0000d800ff027b82 */ /* 0x000e240000000800 */
[----:B0-----:R-:W-:-:S05]  /*0050*/  IMAD R2, R2, UR4, R3 ;  /* 0x0000000402027c24 */ /* 0x001fca000f8e0203 */
[----:B-1----:R-:W-:-:S13]  /*0060*/  ISETP.GE.AND P0, PT, R2, UR5, PT ;  /* 0x0000000502007c0c */ /* 0x002fda000bf06270 */
[----:B------:R-:W-:Y:S05]  /*0070*/  @P0 EXIT ;  /* 0x000000000000094d */ /* 0x000fea0003800000 */
[----:B------:R-:W0:Y:S01]  /*0080*/  LDC.64 R10, c[0x0][0x3a0] ;  /* 0x0000e800ff0a7b82 */ /* 0x000e220000000a00 */
[----:B------:R-:W1:Y:S07]  /*0090*/  LDCU.64 UR4, c[0x0][0x358] ;  /* 0x00006b00ff0477ac */ /* 0x000e6e0008000a00 */
[----:B------:R-:W2:Y:S08]  /*00a0*/  LDC.64 R12, c[0x0][0x388] ;  /* 0x0000e200ff0c7b82 */ /* 0x000eb00000000a00 */
[----:B------:R-:W3:Y:S08]  /*00b0*/  LDC.64 R6, c[0x0][0x398] ;  /* 0x0000e600ff067b82 */ /* 0x000ef00000000a00 */
[----:B------:R-:W4:Y:S01]  /*00c0*/  LDC.64 R8, c[0x0][0x380] ;  /* 0x0000e000ff087b82 */ /* 0x000f220000000a00 */
[----:B0-----:R-:W-:-:S06]  /*00d0*/  IMAD.WIDE R10, R2, 0x4, R10 ;  /* 0x00000004020a7825 */ /* 0x001fcc00078e020a */
[----:B-1----:R-:W5:Y:S01]  /*00e0*/  LDG.E.CONSTANT R10, desc[UR4][R10.64] ;  /* 0x000000040a0a7981 */ /* 0x002f62000c1e9900 */
[----:B------:R-:W0:Y:S01]  /*00f0*/  LDC.64 R14, c[0x0][0x3a8] ;  /* 0x0000ea00ff0e7b82 */ /* 0x000e220000000a00 */
[----:B--2---:R-:W-:-:S06]  /*0100*/  IMAD.WIDE R12, R2, 0x4, R12 ;  /* 0x00000004020c7825 */ /* 0x004fcc00078e020c */
[----:B------:R-:W5:Y:S01]  /*0110*/  LDG.E.CONSTANT R13, desc[UR4][R12.64] ;  /* 0x000000040c0d7981 */ /* 0x000f62000c1e9900 */
[----:B------:R-:W1:Y:S01]  /*0120*/  LDC.64 R4, c[0x0][0x390] ;  /* 0x0000e400ff047b82 */ /* 0x000e620000000a00 */
[----:B---3--:R-:W-:-:S06]  /*0130*/  IMAD.WIDE R6, R2, 0x4, R6 ;  /* 0x0000000402067825 */ /* 0x008fcc00078e0206 */
[----:B------:R2:W3:Y:S01]  /*0140*/  LDG.E.CONSTANT R6, desc[UR4][R6.64] ;  /* 0x0000000406067981 */ /* 0x0004e2000c1e9900 */
[----:B----4-:R-:W-:-:S06]  /*0150*/  IMAD.WIDE R8, R2, 0x4, R8 ;  /* 0x0000000402087825 */ /* 0x010fcc00078e0208 */
[----:B------:R-:W3:Y:S01]  /*0160*/  LDG.E.CONSTANT R9, desc[UR4][R8.64] ;  /* 0x0000000408097981 */ /* 0x000ee2000c1e9900 */
[----:B0-----:R-:W-:-:S06]  /*0170*/  IMAD.WIDE R14, R2, 0x4, R14 ;  /* 0x00000004020e7825 */ /* 0x001fcc00078e020e */
[----:B------:R-:W4:Y:S01]  /*0180*/  LDG.E.CONSTANT R14, desc[UR4][R14.64] ;  /* 0x000000040e0e7981 */ /* 0x000f22000c1e9900 */
[----:B-1----:R-:W-:-:S06]  /*0190*/  IMAD.WIDE R4, R2, 0x4, R4 ;  /* 0x0000000402047825 */ /* 0x002fcc00078e0204 */
[----:B------:R-:W4:Y:S01]  /*01a0*/  LDG.E.CONSTANT R5, desc[UR4][R4.64] ;  /* 0x0000000404057981 */ /* 0x000f22000c1e9900 */
[----:B------:R-:W-:Y:S01]  /*01b0*/  BSSY.RECONVERGENT B0, `(.L_x_24) ;  /* 0x0000014000007945 */ /* 0x000fe20003800200 */
[----:B-----5:R-:W-:-:S04]  /*01c0*/  FADD R3, R10, -R13 ;  /* 0x8000000d0a037221 */ /* 0x020fc80000000000 */
[----:B--2---:R-:W-:Y:S01]  /*01d0*/  FMUL R7, R3, R3 ;  /* 0x0000000303077220 */ /* 0x004fe20000400000 */
[----:B---3--:R-:W-:-:S04]  /*01e0*/  FADD R0, R6, -R9 ;  /* 0x8000000906007221 */ /* 0x008fc80000000000 */
[----:B------:R-:W-:Y:S01]  /*01f0*/  FFMA R0, R0, R0, R7 ;  /* 0x0000000000007223 */ /* 0x000fe20000000007 */
[----:B----4-:R-:W-:-:S04]  /*0200*/  FADD R3, R14, -R5 ;  /* 0x800000050e037221 */ /* 0x010fc80000000000 */
[----:B------:R-:W-:-:S05]  /*0210*/  FFMA R0, R3, R3, R0 ;  /* 0x0000000303007223 */ /* 0x000fca0000000000 */
[----:B------:R-:W-:-:S04]  /*0220*/  FMNMX R0, R0, 1.00000001335143196e-10, !PT ;  /* 0x2edbe6ff00007809 */ /* 0x000fc80007800000 */
[----:B------:R-:W-:Y:S01]  /*0230*/  IADD3 R6, PT, PT, R0, -0xd000000, RZ ;  /* 0xf300000000067810 */ /* 0x000fe20007ffe0ff */
[----:B------:R0:W1:Y:S03]  /*0240*/  MUFU.RSQ R3, R0 ;  /* 0x0000000000037308 */ /* 0x0000660000001400 */
[----:B------:R-:W-:-:S13]  /*0250*/  ISETP.GT.U32.AND P0, PT, R6, 0x727fffff, PT ;  /* 0x727fffff0600780c */ /* 0x000fda0003f04070 */
[----:B0-----:R-:W-:Y:S05]  /*0260*/  @!P0 BRA `(.L_x_25) ;  /* 0x0000000000108947 */ /* 0x001fea0003800000 */
[----:B------:R-:W-:-:S07]  /*0270*/  MOV R8, 0x290 ;  /* 0x0000029000087802 */ /* 0x000fce0000000f00 */
[----:B-1----:R-:W-:Y:S05]  /*0280*/  CALL.REL.NOINC `($__internal_0_$__cuda_sm20_sqrt_rn_f32_slowpath) ;  /* 0x00000000002c7944 */ /* 0x002fea0003c00000 */
[----:B------:R-:W-:Y:S01]  /*0290*/  MOV R7, R3 ;  /* 0x0000000300077202 */ /* 0x000fe20000000f00 */
[----:B------:R-:W-:Y:S06]  /*02a0*/  BRA `(.L_x_26) ;  /* 0x0000000000107947 */ /* 0x000fec0003800000 */
.L_x_25:
[----:B-1----:R-:W-:Y:S01]  /*02b0*/  FMUL.FTZ R7, R0, R3 ;  /* 0x0000000300077220 */ /* 0x002fe20000410000 */
[----:B------:R-:W-:-:S03]  /*02c0*/  FMUL.FTZ R3, R3, 0.5 ;  /* 0x3f00000003037820 */ /* 0x000fc60000410000 */
[----:B------:R-:W-:-:S04]  /*02d0*/  FFMA R0, -R7, R7, R0 ;  /* 0x0000000707007223 */ /* 0x000fc80000000100 */
[----:B------:R-:W-:-:S07]  /*02e0*/  FFMA R7, R0, R3, R7 ;  /* 0x0000000300077223 */ /* 0x000fce0000000007 */
.L_x_26:
[----:B------:R-:W-:Y:S05]  /*02f0*/  BSYNC.RECONVERGENT B0 ;  /* 0x0000000000007941 */ /* 0x000fea0003800200 */
.L_x_24:
[----:B------:R-:W0:Y:S02]  /*0300*/  LDC.64 R4, c[0x0][0x3b0] ;  /* 0x0000ec00ff047b82 */ /* 0x000e240000000a00 */
[----:B0-----:R-:W-:-:S05]  /*0310*/  IMAD.WIDE R2, R2, 0x4, R4 ;  /* 0x0000000402027825 */ /* 0x001fca00078e0204 */
[----:B------:R-:W-:Y:S01]  /*0320*/  STG.E desc[UR4][R2.64], R7 ;  /* 0x0000000702007986 */ /* 0x000fe2000c101904 */
[----:B------:R-:W-:Y:S05]  /*0330*/  EXIT ;  /* 0x000000000000794d */ /* 0x000fea0003800000 */
        .weak           $__internal_0_$__cuda_sm20_sqrt_rn_f32_slowpath
        .type           $__internal_0_$__cuda_sm20_sqrt_rn_f32_slowpath,@function
        .size           $__internal_0_$__cuda_sm20_sqrt_rn_f32_slowpath,(.L_x_357 - $__internal_0_$__cuda_sm20_sqrt_rn_f32_slowpath)
$__internal_0_$__cuda_sm20_sqrt_rn_f32_slowpath:
[----:B------:R-:W-:-:S13]  /*0340*/  LOP3.LUT P0, RZ, R0, 0x7fffffff, RZ, 0xc0, !PT ;  /* 0x7fffffff00ff7812 */ /* 0x000fda000780c0ff */
[----:B------:R-:W-:Y:S01]  /*0350*/  @!P0 MOV R3, R0 ;  /* 0x0000000000038202 */ /* 0x000fe20000000f00 */
[----:B------:R-:W-:Y:S06]  /*0360*/  @!P0 BRA `(.L_x_27) ;  /* 0x0000000000408947 */ /* 0x000fec0003800000 */
[----:B------:R-:W-:-:S13]  /*0370*/  FSETP.GEU.FTZ.AND P0, PT, R0, RZ, PT ;  /* 0x000000ff0000720b */ /* 0x000fda0003f1e000 */
[----:B------:R-:W-:Y:S01]  /*0380*/  @!P0 MOV R3, 0x7fffffff ;  /* 0x7fffffff00038802 */ /* 0x000fe20000000f00 */
[----:B------:R-:W-:Y:S06]  /*0390*/  @!P0 BRA `(.L_x_27) ;  /* 0x0000000000348947 */ /* 0x000fec0003800000 */
[----:B------:R-:W-:-:S13]  /*03a0*/  FSETP.GTU.FTZ.AND P0, PT, |R0|, +INF , PT ;  /* 0x7f8000000000780b */ /* 0x000fda0003f1c200 */
[----:B------:R-:W-:Y:S01]  /*03b0*/  @P0 FADD.FTZ R3, R0, 1 ;  /* 0x3f80000000030421 */ /* 0x000fe20000010000 */
[----:B------:R-:W-:Y:S06]  /*03c0*/  @P0 BRA `(.L_x_27) ;  /* 0x0000000000280947 */ /* 0x000fec0003800000 */
[----:B------:R-:W-:-:S13]  /*03d0*/  FSETP.NEU.FTZ.AND P0, PT, |R0|, +INF , PT ;  /* 0x7f8000000000780b */ /* 0x000fda0003f1d200 */
[----:B------:R-:W-:-:S04]  /*03e0*/  @P0 FFMA R4, R0, 1.84467440737095516160e+19, RZ ;  /* 0x5f80000000040823 */ /* 0x000fc800000000ff */
[----:B------:R-:W0:Y:S02]  /*03f0*/  @P0 MUFU.RSQ R3, R4 ;  /* 0x0000000400030308 */ /* 0x000e240000001400 */
[----:B0-----:R-:W-:Y:S01]  /*0400*/  @P0 FMUL.FTZ R5, R4, R3 ;  /* 0x0000000304050220 */ /* 0x001fe20000410000 */
[----:B------:R-:W-:Y:S01]  /*0410*/  @P0 FMUL.FTZ R7, R3, 0.5 ;  /* 0x3f00000003070820 */ /* 0x000fe20000410000 */
[----:B------:R-:W-:Y:S02]  /*0420*/  @!P0 MOV R3, R0 ;  /* 0x0000000000038202 */ /* 0x000fe40000000f00 */
[----:B------:R-:W-:-:S04]  /*0430*/  @P0 FADD.FTZ R6, -R5, -RZ ;  /* 0x800000ff05060221 */ /* 0x000fc80000010100 */
[----:B------:R-:W-:-:S04]  /*0440*/  @P0 FFMA R6, R5, R6, R4 ;  /* 0x0000000605060223 */ /* 0x000fc80000000004 */
[----:B------:R-:W-:-:S04]  /*0450*/  @P0 FFMA R6, R6, R7, R5 ;  /* 0x0000000706060223 */ /* 0x000fc80000000005 */
[----:B------:R-:W-:-:S07]  /*0460*/  @P0 FMUL.FTZ R3, R6, 2.3283064365386962891e-10 ;  /* 0x2f80000006030820 */ /* 0x000fce0000410000 */
.L_x_27:
[----:B------:R-:W-:Y:S01]  /*0470*/  HFMA2 R5, -RZ, RZ, 0, 0 ;  /* 0x00000000ff057431 */ /* 0x000fe200000001ff */
[----:B------:R-:W-:-:S04]  /*0480*/  MOV R4, R8 ;  /* 0x0000000800047202 */ /* 0x000fc80000000f00 */
[----:B------:R-:W-:Y:S05]  /*0490*/  RET.REL.NODEC R4 `(compute_max_displacement_kernel) ;  /* 0xfffffff804d87950 */ /* 0x000fea0003c3ffff */
.L_x_28:
        /* <DEDUP_REMOVED lines=14> */
.L_x_357:


//--------------------- .text.copy_positions_kernel --------------------------
	.section	.text.copy_positions_kernel,"ax",@progbits
	.align	128
        .global         copy_positions_kernel
        .type           copy_positions_kernel,@function
        .size           copy_positions_kernel,(.L_x_368 - copy_positions_kernel)
        .other          copy_positions_kernel,@"STO_CUDA_ENTRY STV_DEFAULT"
copy_positions_kernel:
.text.copy_positions_kernel:
        /* <DEDUP_REMOVED lines=11> */
[----:B------:R-:W3:Y:S01]  /*00b0*/  LDC.64 R10, c[0x0][0x3a8] ;  /* 0x0000ea00ff0a7b82 */ /* 0x000ee20000000a00 */
[----:B0-----:R-:W-:-:S07]  /*00c0*/  IMAD.WIDE R2, R15, 0x4, R2 ;  /* 0x000000040f027825 */ /* 0x001fce00078e0202 */
[----:B------:R-:W0:Y:S01]  /*00d0*/  LDC.64 R4, c[0x0][0x380] ;  /* 0x0000e000ff047b82 */ /* 0x000e220000000a00 */
[----:B-1----:R-:W4:Y:S01]  /*00e0*/  LDG.E.CONSTANT R3, desc[UR4][R2.64] ;  /* 0x0000000402037981 */ /* 0x002f22000c1e9900 */
[----:B--2---:R-:W-:-:S06]  /*00f0*/  IMAD.WIDE R6, R15, 0x4, R6 ;  /* 0x000000040f067825 */ /* 0x004fcc00078e0206 */
[----:B------:R-:W1:Y:S01]  /*0100*/  LDC.64 R8, c[0x0][0x388] ;  /* 0x0000e200ff087b82 */ /* 0x000e620000000a00 */
[----:B------:R-:W2:Y:S01]  /*0110*/  LDG.E.CONSTANT R7, desc[UR4][R6.64] ;  /* 0x0000000406077981 */ /* 0x000ea2000c1e9900 */
[----:B---3--:R-:W-:-:S06]  /*0120*/  IMAD.WIDE R10, R15, 0x4, R10 ;  /* 0x000000040f0a7825 */ /* 0x008fcc00078e020a */
[----:B------:R-:W3:Y:S01]  /*0130*/  LDC.64 R12, c[0x0][0x390] ;  /* 0x0000e400ff0c7b82 */ /* 0x000ee20000000a00 */
[----:B------:R-:W5:Y:S01]  /*0140*/  LDG.E.CONSTANT R11, desc[UR4][R10.64] ;  /* 0x000000040a0b7981 */ /* 0x000f62000c1e9900 */
[----:B0-----:R-:W-:-:S04]  /*0150*/  IMAD.WIDE R4, R15, 0x4, R4 ;  /* 0x000000040f047825 */ /* 0x001fc800078e0204 */
[----:B-1----:R-:W-:-:S04]  /*0160*/  IMAD.WIDE R8, R15, 0x4, R8 ;  /* 0x000000040f087825 */ /* 0x002fc800078e0208 */
[----:B---3--:R-:W-:Y:S01]  /*0170*/  IMAD.WIDE R12, R15, 0x4, R12 ;  /* 0x000000040f0c7825 */ /* 0x008fe200078e020c */
[----:B----4-:R-:W-:Y:S04]  /*0180*/  STG.E desc[UR4][R4.64], R3 ;  /* 0x0000000304007986 */ /* 0x010fe8000c101904 */
[----:B--2---:R-:W-:Y:S04]  /*0190*/  STG.E desc[UR4][R8.64], R7 ;  /* 0x0000000708007986 */ /* 0x004fe8000c101904 */
[----:B-----5:R-:W-:Y:S01]  /*01a0*/  STG.E desc[UR4][R12.64], R11 ;  /* 0x0000000b0c007986 */ /* 0x020fe2000c101904 */
[----:B------:R-:W-:Y:S05]  /*01b0*/  EXIT ;  /* 0x000000000000794d */ /* 0x000fea0003800000 */
.L_x_29:
        /* <DEDUP_REMOVED lines=12> */
.L_x_368:


//--------------------- .text.majorization_step_kernel --------------------------
	.section	.text.majorization_step_kernel,"ax",@progbits
	.align	128
        .global         majorization_step_kernel
        .type           majorization_step_kernel,@function
        .size           majorization_step_kernel,(.L_x_359 - majorization_step_kernel)
        .other          majorization_step_kernel,@"STO_CUDA_ENTRY STV_DEFAULT"
majorization_step_kernel:
.text.majorization_step_kernel:
[----:B------:R-:W-:Y:S01]  /*0000*/  LDC R1, c[0x0][0x37c] ;  /* 0x0000df00ff017b82 */ /* 0x000fe20000000800 */
[----:B------:R-:W0:Y:S07]  /*0010*/  S2R R12, SR_TID.X ;  /* 0x00000000000c7919 */ /* 0x000e2e0000002100 */
[----:B------:R-:W1:Y:S01]  /*0020*/  S2UR UR5, SR_CTAID.X ;  /* 0x00000000000579c3 */ /* 0x000e620000002500 */
[----:B------:R-:W1:Y:S01]  /*0030*/  LDCU UR4, c[0x0][0x360] ;  /* 0x00006c00ff0477ac */ /* 0x000e620008000800 */
[----:B------:R-:W2:Y:S01]  /*0040*/  LDCU UR7, c[0x0][0x3c0] ;  /* 0x00007800ff0777ac */ /* 0x000ea20008000800 */
[----:B-1----:R-:W-:-:S06]  /*0050*/  UIMAD UR5, UR5, UR4, URZ ;  /* 0x00000004050572a4 */ /* 0x002fcc000f8e02ff */
[----:B0-----:R-:W-:-:S04]  /*0060*/  IADD3 R10, PT, PT, R12, UR5, RZ ;  /* 0x000000050c0a7c10 */ /* 0x001fc8000fffe0ff */
[----:B--2---:R-:W-:-:S13]  /*0070*/  ISETP.GE.AND P0, PT, R10, UR7, PT ;  /* 0x000000070a007c0c */ /* 0x004fda000bf06270 */
[----:B------:R-:W-:Y:S05]  /*0080*/  @P0 EXIT ;  /* 0x000000000000094d */ /* 0x000fea0003800000 */
[----:B------:R-:W-:Y:S01]  /*0090*/  UISETP.GE.AND UP0, UPT, UR7, 0x1, UPT ;  /* 0x000000010700788c */ /* 0x000fe2000bf06270 */
[----:B------:R-:W-:Y:S01]  /*00a0*/  HFMA2 R13, -RZ, RZ, 0, 0 ;  /* 0x00000000ff0d7431 */ /* 0x000fe200000001ff */
[----:B------:R-:W-:Y:S02]  /*00b0*/  MOV R11, RZ ;  /* 0x000000ff000b7202 */ /* 0x000fe40000000f00 */
[----:B------:R-:W-:Y:S01]  /*00c0*/  CS2R R8, SRZ ;  /* 0x0000000000087805 */ /* 0x000fe2000001ff00 */
[----:B------:R-:W0:Y:S04]  /*00d0*/  LDCU.64 UR18, c[0x0][0x358] ;  /* 0x00006b00ff1277ac */ /* 0x000e280008000a00 */
[----:B------:R-:W-:Y:S05]  /*00e0*/  BRA.U !UP0, `(.L_x_30) ;  /* 0x0000001508a47547 */ /* 0x000fea000b800000 */
[----:B------:R-:W1:Y:S01]  /*00f0*/  LDC.64 R14, c[0x0][0x380] ;  /* 0x0000e000ff0e7b82 */ /* 0x000e620000000a00 */
[----:B------:R-:W-:Y:S02]  /*0100*/  UISETP.GE.U32.AND UP0, UPT, UR7, 0x4, UPT ;  /* 0x000000040700788c */ /* 0x000fe4000bf06070 */
[----:B------:R-:W-:Y:S01]  /*0110*/  IMAD R7, R10, UR7, RZ ;  /* 0x000000070a077c24 */ /* 0x000fe2000f8e02ff */
[----:B------:R-:W-:Y:S02]  /*0120*/  CS2R R8, SRZ ;  /* 0x0000000000087805 */ /* 0x000fe4000001ff00 */
[----:B------:R-:W-:Y:S01]  /*0130*/  MOV R3, RZ ;  /* 0x000000ff00037202 */ /* 0x000fe20000000f00 */
[----:B------:R-:W-:Y:S01]  /*0140*/  ULOP3.LUT UR6, UR7, 0x3, URZ, 0xc0, !UPT ;  /* 0x0000000307067892 */ /* 0x000fe2000f8ec0ff */
[----:B------:R-:W-:Y:S01]  /*0150*/  MOV R11, RZ ;  /* 0x000000ff000b7202 */ /* 0x000fe20000000f00 */
[----:B------:R-:W2:Y:S01]  /*0160*/  LDC.64 R16, c[0x0][0x388] ;  /* 0x0000e200ff107b82 */ /* 0x000ea20000000a00 */
[----:B------:R-:W-:-:S07]  /*0170*/  MOV R13, RZ ;  /* 0x000000ff000d7202 */ /* 0x000fce0000000f00 */
[----:B------:R-:W3:Y:S01]  /*0180*/  LDC.64 R18, c[0x0][0x390] ;  /* 0x0000e400ff127b82 */ /* 0x000ee20000000a00 */
[----:B-1----:R-:W-:-:S04]  /*0190*/  IMAD.WIDE R14, R10, 0x4, R14 ;  /* 0x000000040a0e7825 */ /* 0x002fc800078e020e */
[----:B--2---:R-:W-:-:S04]  /*01a0*/  IMAD.WIDE R16, R10, 0x4, R16 ;  /* 0x000000040a107825 */ /* 0x004fc800078e0210 */
[----:B---3--:R-:W-:Y:S01]  /*01b0*/  IMAD.WIDE R18, R10, 0x4, R18 ;  /* 0x000000040a127825 */ /* 0x008fe200078e0212 */
[----:B------:R-:W-:Y:S06]  /*01c0*/  BRA.U !UP0, `(.L_x_31) ;  /* 0x0000001108307547 */ /* 0x000fec000b800000 */
[----:B------:R-:W1:Y:S01]  /*01d0*/  LDCU.128 UR12, c[0x0][0x380] ;  /* 0x00007000ff0c77ac */ /* 0x000e620008000c00 */
[----:B------:R-:W-:-:S04]  /*01e0*/  IMAD.WIDE R4, R7, 0x4, RZ ;  /* 0x0000000407047825 */ /* 0x000fc800078e02ff */
[----:B------:R-:W-:Y:S01]  /*01f0*/  HFMA2 R8, -RZ, RZ, 0, 0 ;  /* 0x00000000ff087431 */ /* 0x000fe200000001ff */
[----:B------:R-:W2:Y:S01]  /*0200*/  LDCU.64 UR16, c[0x0][0x390] ;  /* 0x00007200ff1077ac */ /* 0x000ea20008000a00 */
[----:B------:R-:W-:Y:S01]  /*0210*/  IMAD.MOV.U32 R2, RZ, RZ, R7 ;  /* 0x000000ffff027224 */ /* 0x000fe200078e0007 */
[----:B------:R-:W-:Y:S02]  /*0220*/  MOV R6, R4 ;  /* 0x0000000400067202 */ /* 0x000fe40000000f00 */
[----:B------:R-:W-:Y:S01]  /*0230*/  IADD3 R4, PT, PT, -R10, RZ, RZ ;  /* 0x000000ff0a047210 */ /* 0x000fe20007ffe1ff */
[----:B-1----:R-:W-:Y:S02]  /*0240*/  UIADD3 UR10, UP0, UPT, UR12, 0x8, URZ ;  /* 0x000000080c0a7890 */ /* 0x002fe4000ff1e0ff */
[----:B------:R-:W-:Y:S02]  /*0250*/  UIADD3 UR8, UP1, UPT, UR14, 0x8, URZ ;  /* 0x000000080e087890 */ /* 0x000fe4000ff3e0ff */
[----:B------:R-:W-:-:S02]  /*0260*/  UIADD3.X UR11, UPT, UPT, URZ, UR13, URZ, UP0, !UPT ;  /* 0x0000000dff0b7290 */ /* 0x000fc400087fe4ff */
[----:B--2---:R-:W-:Y:S01]  /*0270*/  UIADD3 UR4, UP0, UPT, UR16, 0x8, URZ ;  /* 0x0000000810047890 */ /* 0x004fe2000ff1e0ff */
[----:B------:R-:W-:Y:S01]  /*0280*/  MOV R20, UR10 ;  /* 0x0000000a00147c02 */ /* 0x000fe20008000f00 */
[----:B------:R-:W-:Y:S01]  /*0290*/  UIADD3.X UR9, UPT, UPT, URZ, UR15, URZ, UP1, !UPT ;  /* 0x0000000fff097290 */ /* 0x000fe20008ffe4ff */
[----:B------:R-:W-:Y:S01]  /*02a0*/  MOV R22, UR8 ;  /* 0x0000000800167c02 */ /* 0x000fe20008000f00 */
[----:B------:R-:W-:Y:S01]  /*02b0*/  UIADD3.X UR7, UPT, UPT, URZ, UR17, URZ, UP0, !UPT ;  /* 0x00000011ff077290 */ /* 0x000fe200087fe4ff */
[----:B------:R-:W-:Y:S01]  /*02c0*/  MOV R21, UR11 ;  /* 0x0000000b00157c02 */ /* 0x000fe20008000f00 */
[----:B------:R-:W1:Y:S01]  /*02d0*/  LDCU.64 UR12, c[0x0][0x398] ;  /* 0x00007300ff0c77ac */ /* 0x000e620008000a00 */
[----:B------:R-:W-:Y:S02]  /*02e0*/  MOV R24, UR4 ;  /* 0x0000000400187c02 */ /* 0x000fe40008000f00 */
[----:B------:R-:W-:Y:S01]  /*02f0*/  MOV R23, UR9 ;  /* 0x0000000900177c02 */ /* 0x000fe20008000f00 */
[----:B------:R-:W2:Y:S01]  /*0300*/  LDCU.64 UR14, c[0x0][0x3a0] ;  /* 0x00007400ff0e77ac */ /* 0x000ea20008000a00 */
[----:B------:R-:W-:Y:S01]  /*0310*/  MOV R25, UR7 ;  /* 0x0000000700197c02 */ /* 0x000fe20008000f00 */
[----:B------:R-:W-:-:S06]  /*0320*/  UMOV UR4, URZ ;  /* 0x000000ff00047c82 */ /* 0x000fcc0008000000 */
.L_x_60:
[----:B------:R-:W-:Y:S01]  /*0330*/  ISETP.NE.AND P0, PT, R4, RZ, PT ;  /* 0x000000ff0400720c */ /* 0x000fe20003f05270 */
[----:B------:R-:W-:-:S12]  /*0340*/  BSSY.RECONVERGENT B2, `(.L_x_32) ;  /* 0x0000037000027945 */ /* 0x000fd80003800200 */
[----:B------:R-:W-:Y:S05]  /*0350*/  @!P0 BRA `(.L_x_33) ;  /* 0x0000000000d48947 */ /* 0x000fea0003800000 */
[----:B0-----:R-:W3:Y:S04]  /*0360*/  LDG.E.CONSTANT R29, desc[UR18][R18.64] ;  /* 0x00000012121d7981 */ /* 0x001ee8000c1e9900 */
[----:B------:R-:W3:Y:S04]  /*0370*/  LDG.E.CONSTANT R32, desc[UR18][R24.64+-0x8] ;  /* 0xfffff81218207981 */ /* 0x000ee8000c1e9900 */
[----:B------:R-:W4:Y:S04]  /*0380*/  LDG.E.CONSTANT R27, desc[UR18][R16.64] ;  /* 0x00000012101b7981 */ /* 0x000f28000c1e9900 */
[----:B------:R-:W4:Y:S04]  /*0390*/  LDG.E.CONSTANT R34, desc[UR18][R22.64+-0x8] ;  /* 0xfffff81216227981 */ /* 0x000f28000c1e9900 */
[----:B------:R-:W5:Y:S04]  /*03a0*/  LDG.E.CONSTANT R3, desc[UR18][R14.64] ;  /* 0x000000120e037981 */ /* 0x000f68000c1e9900 */
[----:B------:R-:W5:Y:S01]  /*03b0*/  LDG.E.CONSTANT R36, desc[UR18][R20.64+-0x8] ;  /* 0xfffff81214247981 */ /* 0x000f62000c1e9900 */
[----:B------:R-:W-:Y:S01]  /*03c0*/  BSSY.RECONVERGENT B0, `(.L_x_34) ;  /* 0x0000014000007945 */ /* 0x000fe20003800200 */
[----:B---3--:R-:W-:-:S04]  /*03d0*/  FADD R29, R29, -R32 ;  /* 0x800000201d1d7221 */ /* 0x008fc80000000000 */
[----:B------:R-:W-:Y:S01]  /*03e0*/  FMUL R0, R29, R29 ;  /* 0x0000001d1d007220 */ /* 0x000fe20000400000 */
[----:B----4-:R-:W-:-:S04]  /*03f0*/  FADD R27, R27, -R34 ;  /* 0x800000221b1b7221 */ /* 0x010fc80000000000 */
[----:B------:R-:W-:Y:S01]  /*0400*/  FFMA R0, R27, R27, R0 ;  /* 0x0000001b1b007223 */ /* 0x000fe20000000000 */
[----:B-----5:R-:W-:-:S04]  /*0410*/  FADD R3, R3, -R36 ;  /* 0x8000002403037221 */ /* 0x020fc80000000000 */
[----:B------:R-:W-:-:S05]  /*0420*/  FFMA R0, R3, R3, R0 ;  /* 0x0000000303007223 */ /* 0x000fca0000000000 */
[----:B------:R-:W-:-:S04]  /*0430*/  FMNMX R3, R0, 1.00000001335143196e-10, !PT ;  /* 0x2edbe6ff00037809 */ /* 0x000fc80007800000 */
[----:B------:R-:W-:Y:S01]  /*0440*/  IADD3 R0, PT, PT, R3, -0xd000000, RZ ;  /* 0xf300000003007810 */ /* 0x000fe20007ffe0ff */
[----:B------:R0:W3:Y:S03]  /*0450*/  MUFU.RSQ R26, R3 ;  /* 0x00000003001a7308 */ /* 0x0000e60000001400 */
[----:B------:R-:W-:-:S13]  /*0460*/  ISETP.GT.U32.AND P0, PT, R0, 0x727fffff, PT ;  /* 0x727fffff0000780c */ /* 0x000fda0003f04070 */
[----:B0-----:R-:W-:Y:S05]  /*0470*/  @!P0 BRA `(.L_x_35) ;  /* 0x0000000000108947 */ /* 0x001fea0003800000 */
[----:B------:R-:W-:-:S07]  /*0480*/  MOV R0, 0x4a0 ;  /* 0x000004a000007802 */ /* 0x000fce0000000f00 */
[----:B-123--:R-:W-:Y:S05]  /*0490*/  CALL.REL.NOINC `($__internal_1_$__cuda_sm20_sqrt_rn_f32_slowpath) ;  /* 0x0000001800287944 */ /* 0x00efea0003c00000 */
[----:B------:R-:W-:Y:S01]  /*04a0*/  MOV R0, R30 ;  /* 0x0000001e00007202 */ /* 0x000fe20000000f00 */
[----:B------:R-:W-:Y:S06]  /*04b0*/  BRA `(.L_x_36) ;  /* 0x0000000000107947 */ /* 0x000fec0003800000 */
.L_x_35:
[----:B---3--:R-:W-:Y:S01]  /*04c0*/  FMUL.FTZ R0, R3, R26 ;  /* 0x0000001a03007220 */ /* 0x008fe20000410000 */
[----:B------:R-:W-:-:S03]  /*04d0*/  FMUL.FTZ R26, R26, 0.5 ;  /* 0x3f0000001a1a7820 */ /* 0x000fc60000410000 */
[----:B------:R-:W-:-:S04]  /*04e0*/  FFMA R3, -R0, R0, R3 ;  /* 0x0000000000037223 */ /* 0x000fc80000000103 */
[----:B------:R-:W-:-:S07]  /*04f0*/  FFMA R0, R3, R26, R0 ;  /* 0x0000001a03007223 */ /* 0x000fce0000000000 */
.L_x_36:
[----:B-12---:R-:W-:Y:S05]  /*0500*/  BSYNC.RECONVERGENT B0 ;  /* 0x0000000000007941 */ /* 0x006fea0003800200 */
.L_x_34:
[----:B------:R-:W-:-:S13]  /*0510*/  FSETP.GEU.AND P0, PT, R0, 9.9999999747524270788e-07, PT ;  /* 0x358637bd0000780b */ /* 0x000fda0003f0e000 */
[----:B------:R-:W-:Y:S05]  /*0520*/  @!P0 BRA `(.L_x_33) ;  /* 0x0000000000608947 */ /* 0x000fea0003800000 */
[----:B------:R-:W0:Y:S08]  /*0530*/  LDC.64 R28, c[0x0][0x398] ;  /* 0x0000e600ff1c7b82 */ /* 0x000e300000000a00 */
[----:B------:R-:W1:Y:S01]  /*0540*/  LDC.64 R26, c[0x0][0x3a0] ;  /* 0x0000e800ff1a7b82 */ /* 0x000e620000000a00 */
[----:B0-----:R-:W-:-:S06]  /*0550*/  IMAD.WIDE R28, R2, 0x4, R28 ;  /* 0x00000004021c7825 */ /* 0x001fcc00078e021c */
[----:B------:R-:W2:Y:S01]  /*0560*/  LDG.E.CONSTANT R28, desc[UR18][R28.64] ;  /* 0x000000121c1c7981 */ /* 0x000ea2000c1e9900 */
[----:B-1----:R-:W-:-:S05]  /*0570*/  IMAD.WIDE R26, R2, 0x4, R26 ;  /* 0x00000004021a7825 */ /* 0x002fca00078e021a */
[----:B------:R-:W2:Y:S01]  /*0580*/  LDG.E.CONSTANT R33, desc[UR18][R26.64] ;  /* 0x000000121a217981 */ /* 0x000ea2000c1e9900 */
[----:B------:R-:W0:Y:S01]  /*0590*/  MUFU.RCP R31, R0 ;  /* 0x00000000001f7308 */ /* 0x000e220000001000 */
[----:B------:R-:W-:Y:S01]  /*05a0*/  BSSY.RECONVERGENT B3, `(.L_x_37) ;  /* 0x000000c000037945 */ /* 0x000fe20003800200 */
[----:B0-----:R-:W-:-:S04]  /*05b0*/  FFMA R30, R31, -R0, 1 ;  /* 0x3f8000001f1e7423 */ /* 0x001fc80000000800 */
[----:B------:R-:W-:Y:S01]  /*05c0*/  FFMA R30, R31, R30, R31 ;  /* 0x0000001e1f1e7223 */ /* 0x000fe2000000001f */
[----:B--2---:R-:W-:-:S04]  /*05d0*/  FMUL R3, R28, R33 ;  /* 0x000000211c037220 */ /* 0x004fc80000400000 */
[----:B------:R-:W0:Y:S01]  /*05e0*/  FCHK P0, R3, R0 ;  /* 0x0000000003007302 */ /* 0x000e220000000000 */
[----:B------:R-:W-:-:S04]  /*05f0*/  FFMA R31, R3, R30, RZ ;  /* 0x0000001e031f7223 */ /* 0x000fc800000000ff */
[----:B------:R-:W-:-:S04]  /*0600*/  FFMA R35, R31, -R0, R3 ;  /* 0x800000001f237223 */ /* 0x000fc80000000003 */
[----:B------:R-:W-:Y:S01]  /*0610*/  FFMA R30, R30, R35, R31 ;  /* 0x000000231e1e7223 */ /* 0x000fe2000000001f */
[----:B0-----:R-:W-:Y:S06]  /*0620*/  @!P0 BRA `(.L_x_38) ;  /* 0x00000000000c8947 */ /* 0x001fec0003800000 */
[----:B------:R-:W-:-:S07]  /*0630*/  MOV R26, 0x650 ;  /* 0x00000650001a7802 */ /* 0x000fce0000000f00 */
[----:B------:R-:W-:Y:S05]  /*0640*/  CALL.REL.NOINC `($__internal_2_$__cuda_sm3x_div_rn_noftz_f32_slowpath) ;  /* 0x0000001800147944 */ /* 0x000fea0003c00000 */
[----:B------:R-:W-:-:S07]  /*0650*/  IMAD.MOV.U32 R30, RZ, RZ, R0 ;  /* 0x000000ffff1e7224 */ /* 0x000fce00078e0000 */
.L_x_38:
[----:B------:R-:W-:Y:S05]  /*0660*/  BSYNC.RECONVERGENT B3 ;  /* 0x0000000000037941 */ /* 0x000fea0003800200 */
.L_x_37:
[-C--:B------:R-:W-:Y:S01]  /*0670*/  FFMA R13, R36, R30.reuse, R13 ;  /* 0x0000001e240d7223 */ /* 0x080fe2000000000d */
[-C--:B------:R-:W-:Y:S01]  /*0680*/  FFMA R11, R34, R30.reuse, R11 ;  /* 0x0000001e220b7223 */ /* 0x080fe2000000000b */
[----:B------:R-:W-:Y:S01]  /*0690*/  FFMA R9, R32, R30, R9 ;  /* 0x0000001e20097223 */ /* 0x000fe20000000009 */
[----:B------:R-:W-:-:S07]  /*06a0*/  FADD R8, R8, R33 ;  /* 0x0000002108087221 */ /* 0x000fce0000000000 */
.L_x_33:
[----:B012---:R-:W-:Y:S05]  /*06b0*/  BSYNC.RECONVERGENT B2 ;  /* 0x0000000000027941 */ /* 0x007fea0003800200 */
.L_x_32:
[----:B------:R-:W-:Y:S01]  /*06c0*/  UIADD3 UR7, UPT, UPT, UR4, 0x1, URZ ;  /* 0x0000000104077890 */ /* 0x000fe2000fffe0ff */
[----:B------:R-:W-:Y:S05]  /*06d0*/  BSSY.RECONVERGENT B2, `(.L_x_39) ;  /* 0x0000038000027945 */ /* 0x000fea0003800200 */
[----:B------:R-:W-:-:S13]  /*06e0*/  ISETP.NE.AND P0, PT, R10, UR7, PT ;  /* 0x000000070a007c0c */ /* 0x000fda000bf05270 */
[----:B------:R-:W-:Y:S05]  /*06f0*/  @!P0 BRA `(.L_x_40) ;  /* 0x0000000000d48947 */ /* 0x000fea0003800000 */
[----:B------:R-:W2:Y:S04]  /*0700*/  LDG.E.CONSTANT R29, desc[UR18][R18.64] ;  /* 0x00000012121d7981 */ /* 0x000ea8000c1e9900 */
[----:B------:R-:W2:Y:S04]  /*0710*/  LDG.E.CONSTANT R32, desc[UR18][R24.64+-0x4] ;  /* 0xfffffc1218207981 */ /* 0x000ea8000c1e9900 */
[----:B------:R-:W3:Y:S04]  /*0720*/  LDG.E.CONSTANT R3, desc[UR18][R16.64] ;  /* 0x0000001210037981 */ /* 0x000ee8000c1e9900 */
[----:B------:R-:W3:Y:S04]  /*0730*/  LDG.E.CONSTANT R34, desc[UR18][R22.64+-0x4] ;  /* 0xfffffc1216227981 */ /* 0x000ee8000c1e9900 */
[----:B------:R-:W4:Y:S04]  /*0740*/  LDG.E.CONSTANT R27, desc[UR18][R14.64] ;  /* 0x000000120e1b7981 */ /* 0x000f28000c1e9900 */
[----:B------:R-:W4:Y:S01]  /*0750*/  LDG.E.CONSTANT R36, desc[UR18][R20.64+-0x4] ;  /* 0xfffffc1214247981 */ /* 0x000f22000c1e9900 */
[----:B------:R-:W-:Y:S01]  /*0760*/  BSSY.RECONVERGENT B0, `(.L_x_41) ;  /* 0x0000014000007945 */ /* 0x000fe20003800200 */
[----:B--2---:R-:W-:-:S04]  /*0770*/  FADD R0, R29, -R32 ;  /* 0x800000201d007221 */ /* 0x004fc80000000000 */
[----:B------:R-:W-:Y:S01]  /*0780*/  FMUL R26, R0, R0 ;  /* 0x00000000001a7220 */ /* 0x000fe20000400000 */
        /* <DEDUP_REMOVED lines=10> */
[----:B-1----:R-:W-:Y:S05]  /*0830*/  CALL.REL.NOINC `($__internal_1_$__cuda_sm20_sqrt_rn_f32_slowpath) ;  /* 0x0000001400407944 */ /* 0x002fea0003c00000 */
[----:B------:R-:W-:Y:S01]  /*0840*/  MOV R0, R30 ;  /* 0x0000001e00007202 */ /* 0x000fe20000000f00 */
[----:B------:R-:W-:Y:S06]  /*0850*/  BRA `(.L_x_43) ;  /* 0x0000000000107947 */ /* 0x000fec0003800000 */
.L_x_42:
[----:B-1----:R-:W-:Y:S01]  /*0860*/  FMUL.FTZ R0, R3, R26 ;  /* 0x0000001a03007220 */ /* 0x002fe20000410000 */
[----:B------:R-:W-:-:S03]  /*0870*/  FMUL.FTZ R26, R26, 0.5 ;  /* 0x3f0000001a1a7820 */ /* 0x000fc60000410000 */
[----:B------:R-:W-:-:S04]  /*0880*/  FFMA R3, -R0, R0, R3 ;  /* 0x0000000000037223 */ /* 0x000fc80000000103 */
[----:B------:R-:W-:-:S07]  /*0890*/  FFMA R0, R3, R26, R0 ;  /* 0x0000001a03007223 */ /* 0x000fce0000000000 */
.L_x_43:
[----:B------:R-:W-:Y:S05]  /*08a0*/  BSYNC.RECONVERGENT B0 ;  /* 0x0000000000007941 */ /* 0x000fea0003800200 */
.L_x_41:
[----:B------:R-:W-:-:S13]  /*08b0*/  FSETP.GEU.AND P0, PT, R0, 9.9999999747524270788e-07, PT ;  /* 0x358637bd0000780b */ /* 0x000fda0003f0e000 */
[----:B------:R-:W-:Y:S05]  /*08c0*/  @!P0 BRA `(.L_x_40) ;  /* 0x0000000000608947 */ /* 0x000fea0003800000 */
[C---:B------:R-:W-:Y:S02]  /*08d0*/  IADD3 R28, P0, PT, R6.reuse, UR12, RZ ;  /* 0x0000000c061c7c10 */ /* 0x040fe4000ff1e0ff */
[----:B------:R-:W-:Y:S02]  /*08e0*/  IADD3 R26, P1, PT, R6, UR14, RZ ;  /* 0x0000000e061a7c10 */ /* 0x000fe4000ff3e0ff */
[C---:B------:R-:W-:Y:S02]  /*08f0*/  IADD3.X R29, PT, PT, R5.reuse, UR13, RZ, P0, !PT ;  /* 0x0000000d051d7c10 */ /* 0x040fe400087fe4ff */
[----:B------:R-:W-:-:S03]  /*0900*/  IADD3.X R27, PT, PT, R5, UR15, RZ, P1, !PT ;  /* 0x0000000f051b7c10 */ /* 0x000fc60008ffe4ff */
[----:B------:R-:W2:Y:S04]  /*0910*/  LDG.E.CONSTANT R28, desc[UR18][R28.64+0x4] ;  /* 0x000004121c1c7981 */ /* 0x000ea8000c1e9900 */
        /* <DEDUP_REMOVED lines=13> */
[----:B------:R-:W-:-:S07]  /*09f0*/  MOV R30, R0 ;  /* 0x00000000001e7202 */ /* 0x000fce0000000f00 */
.L_x_45:
[----:B------:R-:W-:Y:S05]  /*0a00*/  BSYNC.RECONVERGENT B3 ;  /* 0x0000000000037941 */ /* 0x000fea0003800200 */
.L_x_44:
[-C--:B------:R-:W-:Y:S01]  /*0a10*/  FFMA R13, R36, R30.reuse, R13 ;  /* 0x0000001e240d7223 */ /* 0x080fe2000000000d */
[-C--:B------:R-:W-:Y:S01]  /*0a20*/  FFMA R11, R34, R30.reuse, R11 ;  /* 0x0000001e220b7223 */ /* 0x080fe2000000000b */
[----:B------:R-:W-:Y:S01]  /*0a30*/  FFMA R9, R32, R30, R9 ;  /* 0x0000001e20097223 */ /* 0x000fe20000000009 */
[----:B------:R-:W-:-:S07]  /*0a40*/  FADD R8, R8, R33 ;  /* 0x0000002108087221 */ /* 0x000fce0000000000 */
.L_x_40:
[----:B------:R-:W-:Y:S05]  /*0a50*/  BSYNC.RECONVERGENT B2 ;  /* 0x0000000000027941 */ /* 0x000fea0003800200 */
.L_x_39:
        /* <DEDUP_REMOVED lines=26> */
.L_x_49:
[----:B-1----:R-:W-:Y:S01]  /*0c00*/  FMUL.FTZ R0, R3, R26 ;  /* 0x0000001a03007220 */ /* 0x002fe20000410000 */
[----:B------:R-:W-:-:S03]  /*0c10*/  FMUL.FTZ R26, R26, 0.5 ;  /* 0x3f0000001a1a7820 */ /* 0x000fc60000410000 */
[----:B------:R-:W-:-:S04]  /*0c20*/  FFMA R3, -R0, R0, R3 ;  /* 0x0000000000037223 */ /* 0x000fc80000000103 */
[----:B------:R-:W-:-:S07]  /*0c30*/  FFMA R0, R3, R26, R0 ;  /* 0x0000001a03007223 */ /* 0x000fce0000000000 */
.L_x_50:
[----:B------:R-:W-:Y:S05]  /*0c40*/  BSYNC.RECONVERGENT B0 ;  /* 0x0000000000007941 */ /* 0x000fea0003800200 */
.L_x_48:
        /* <DEDUP_REMOVED lines=21> */
.L_x_52:
[----:B------:R-:W-:Y:S05]  /*0da0*/  BSYNC.RECONVERGENT B3 ;  /* 0x0000000000037941 */ /* 0x000fea0003800200 */
.L_x_51:
[-C--:B------:R-:W-:Y:S01]  /*0db0*/  FFMA R13, R32, R30.reuse, R13 ;  /* 0x0000001e200d7223 */ /* 0x080fe2000000000d */
[-C--:B------:R-:W-:Y:S01]  /*0dc0*/  FFMA R11, R34, R30.reuse, R11 ;  /* 0x0000001e220b7223 */ /* 0x080fe2000000000b */
[----:B------:R-:W-:Y:S01]  /*0dd0*/  FFMA R9, R36, R30, R9 ;  /* 0x0000001e24097223 */ /* 0x000fe20000000009 */
[----:B------:R-:W-:-:S07]  /*0de0*/  FADD R8, R8, R33 ;  /* 0x0000002108087221 */ /* 0x000fce0000000000 */
.L_x_47:
[----:B------:R-:W-:Y:S05]  /*0df0*/  BSYNC.RECONVERGENT B2 ;  /* 0x0000000000027941 */ /* 0x000fea0003800200 */
.L_x_46:
        /* <DEDUP_REMOVED lines=26> */
.L_x_56:
[----:B-1----:R-:W-:Y:S01]  /*0fa0*/  FMUL.FTZ R0, R3, R26 ;  /* 0x0000001a03007220 */ /* 0x002fe20000410000 */
[----:B------:R-:W-:-:S03]  /*0fb0*/  FMUL.FTZ R26, R26, 0.5 ;  /* 0x3f0000001a1a7820 */ /* 0x000fc60000410000 */
[----:B------:R-:W-:-:S04]  /*0fc0*/  FFMA R3, -R0, R0, R3 ;  /* 0x0000000000037223 */ /* 0x000fc80000000103 */
[----:B------:R-:W-:-:S07]  /*0fd0*/  FFMA R0, R3, R26, R0 ;  /* 0x0000001a03007223 */ /* 0x000fce0000000000 */
.L_x_57:
[----:B------:R-:W-:Y:S05]  /*0fe0*/  BSYNC.RECONVERGENT B0 ;  /* 0x0000000000007941 */ /* 0x000fea0003800200 */
.L_x_55:
        /* <DEDUP_REMOVED lines=21> */
.L_x_59:
[----:B------:R-:W-:Y:S05]  /*1140*/  BSYNC.RECONVERGENT B3 ;  /* 0x0000000000037941 */ /* 0x000fea0003800200 */
.L_x_58:
[-C--:B------:R-:W-:Y:S01]  /*1150*/  FFMA R13, R32, R30.reuse, R13 ;  /* 0x0000001e200d7223 */ /* 0x080fe2000000000d */
[-C--:B------:R-:W-:Y:S01]  /*1160*/  FFMA R11, R34, R30.reuse, R11 ;  /* 0x0000001e220b7223 */ /* 0x080fe2000000000b */
[----:B------:R-:W-:Y:S01]  /*1170*/  FFMA R9, R36, R30, R9 ;  /* 0x0000001e24097223 */ /* 0x000fe20000000009 */
[----:B------:R-:W-:-:S07]  /*1180*/  FADD R8, R8, R33 ;  /* 0x0000002108087221 */ /* 0x000fce0000000000 */
.L_x_54:
[----:B------:R-:W-:Y:S05]  /*1190*/  BSYNC.RECONVERGENT B2 ;  /* 0x0000000000027941 */ /* 0x000fea0003800200 */
.L_x_53:
[----:B------:R-:W0:Y:S01]  /*11a0*/  LDC R3, c[0x0][0x3c0] ;  /* 0x0000f000ff037b82 */ /* 0x000e220000000800 */
[----:B------:R-:W-:Y:S01]  /*11b0*/  UIADD3 UR4, UPT, UPT, UR4, 0x4, URZ ;  /* 0x0000000404047890 */ /* 0x000fe2000fffe0ff */
[----:B------:R-:W-:Y:S02]  /*11c0*/  IADD3 R6, P4, PT, R6, 0x10, RZ ;  /* 0x0000001006067810 */ /* 0x000fe40007f9e0ff */
[----:B------:R-:W-:Y:S02]  /*11d0*/  IADD3 R20, P1, PT, R20, 0x10, RZ ;  /* 0x0000001014147810 */ /* 0x000fe40007f3e0ff */
[----:B------:R-:W-:Y:S02]  /*11e0*/  IADD3 R22, P2, PT, R22, 0x10, RZ ;  /* 0x0000001016167810 */ /* 0x000fe40007f5e0ff */
[----:B------:R-:W-:Y:S02]  /*11f0*/  IADD3 R24, P3, PT, R24, 0x10, RZ ;  /* 0x0000001018187810 */ /* 0x000fe40007f7e0ff */
[----:B------:R-:W-:-:S02]  /*1200*/  IADD3.X R21, PT, PT, RZ, R21, RZ, P1, !PT ;  /* 0x00000015ff157210 */ /* 0x000fc40000ffe4ff */
[----:B------:R-:W-:Y:S02]  /*1210*/  IADD3.X R23, PT, PT, RZ, R23, RZ, P2, !PT ;  /* 0x00000017ff177210 */ /* 0x000fe400017fe4ff */
[----:B------:R-:W-:Y:S02]  /*1220*/  IADD3.X R25, PT, PT, RZ, R25, RZ, P3, !PT ;  /* 0x00000019ff197210 */ /* 0x000fe40001ffe4ff */
[----:B------:R-:W-:Y:S02]  /*1230*/  IADD3 R2, PT, PT, R2, 0x4, RZ ;  /* 0x0000000402027810 */ /* 0x000fe40007ffe0ff */
[----:B------:R-:W-:Y:S02]  /*1240*/  IADD3 R4, PT, PT, R4, 0x4, RZ ;  /* 0x0000000404047810 */ /* 0x000fe40007ffe0ff */
[----:B------:R-:W-:Y:S02]  /*1250*/  IADD3.X R5, PT, PT, RZ, R5, RZ, P4, !PT ;  /* 0x00000005ff057210 */ /* 0x000fe400027fe4ff */
[----:B0-----:R-:W-:-:S04]  /*1260*/  LOP3.LUT R3, R3, 0x7ffffffc, RZ, 0xc0, !PT ;  /* 0x7ffffffc03037812 */ /* 0x001fc800078ec0ff */
[----:B------:R-:W-:-:S13]  /*1270*/  ISETP.NE.AND P0, PT, R3, UR4, PT ;  /* 0x0000000403007c0c */ /* 0x000fda000bf05270 */
[----:B------:R-:W-:Y:S05]  /*1280*/  @P0 BRA `(.L_x_60) ;  /* 0xfffffff000280947 */ /* 0x000fea000383ffff */
.L_x_31:
[----:B------:R-:W-:-:S09]  /*1290*/  UISETP.NE.AND UP0, UPT, UR6, URZ, UPT ;  /* 0x000000ff0600728c */ /* 0x000fd2000bf05270 */
[----:B------:R-:W-:Y:S05]  /*12a0*/  BRA.U !UP0, `(.L_x_30) ;  /* 0x0000000508347547 */ /* 0x000fea000b800000 */
[----:B------:R-:W1:Y:S01]  /*12b0*/  LDC.64 R20, c[0x0][0x390] ;  /* 0x0000e400ff147b82 */ /* 0x000e620000000a00 */
[----:B------:R-:W-:Y:S01]  /*12c0*/  IADD3 R7, PT, PT, R7, R3, RZ ;  /* 0x0000000307077210 */ /* 0x000fe20007ffe0ff */
[----:B------:R-:W-:Y:S01]  /*12d0*/  UIADD3 UR6, UPT, UPT, -UR6, URZ, URZ ;  /* 0x000000ff06067290 */ /* 0x000fe2000fffe1ff */
[----:B------:R-:W-:-:S05]  /*12e0*/  IADD3 R12, PT, PT, R3, -UR5, -R12 ;  /* 0x80000005030c7c10 */ /* 0x000fca000fffe80c */
[----:B------:R-:W2:Y:S08]  /*12f0*/  LDC.64 R22, c[0x0][0x388] ;  /* 0x0000e200ff167b82 */ /* 0x000eb00000000a00 */
[----:B------:R-:W3:Y:S01]  /*1300*/  LDC.64 R24, c[0x0][0x380] ;  /* 0x0000e000ff187b82 */ /* 0x000ee20000000a00 */
[----:B-1----:R-:W-:-:S04]  /*1310*/  IMAD.WIDE.U32 R20, R3, 0x4, R20 ;  /* 0x0000000403147825 */ /* 0x002fc800078e0014 */
[----:B--2---:R-:W-:-:S04]  /*1320*/  IMAD.WIDE.U32 R22, R3, 0x4, R22 ;  /* 0x0000000403167825 */ /* 0x004fc800078e0016 */
[----:B---3--:R-:W-:-:S07]  /*1330*/  IMAD.WIDE.U32 R24, R3, 0x4, R24 ;  /* 0x0000000403187825 */ /* 0x008fce00078e0018 */
.L_x_68:
[----:B------:R-:W-:Y:S01]  /*1340*/  ISETP.NE.AND P0, PT, R12, RZ, PT ;  /* 0x000000ff0c00720c */ /* 0x000fe20003f05270 */
[----:B------:R-:W-:-:S12]  /*1350*/  BSSY.RECONVERGENT B2, `(.L_x_61) ;  /* 0x0000037000027945 */ /* 0x000fd80003800200 */
[----:B------:R-:W-:Y:S05]  /*1360*/  @!P0 BRA `(.L_x_62) ;  /* 0x0000000000d48947 */ /* 0x000fea0003800000 */
[----:B0-----:R-:W2:Y:S04]  /*1370*/  LDG.E.CONSTANT R27, desc[UR18][R18.64] ;  /* 0x00000012121b7981 */ /* 0x001ea8000c1e9900 */
        /* <DEDUP_REMOVED lines=19> */
[----:B------:R-:W-:Y:S01]  /*14b0*/  IMAD.MOV.U32 R0, RZ, RZ, R30 ;  /* 0x000000ffff007224 */ /* 0x000fe200078e001e */
[----:B------:R-:W-:Y:S06]  /*14c0*/  BRA `(.L_x_65) ;  /* 0x0000000000107947 */ /* 0x000fec0003800000 */
.L_x_64:
[----:B-1----:R-:W-:Y:S01]  /*14d0*/  FMUL.FTZ R0, R3, R26 ;  /* 0x0000001a03007220 */ /* 0x002fe20000410000 */
[----:B------:R-:W-:-:S03]  /*14e0*/  FMUL.FTZ R5, R26, 0.5 ;  /* 0x3f0000001a057820 */ /* 0x000fc60000410000 */
[----:B------:R-:W-:-:S04]  /*14f0*/  FFMA R3, -R0, R0, R3 ;  /* 0x0000000000037223 */ /* 0x000fc80000000103 */
[----:B------:R-:W-:-:S07]  /*1500*/  FFMA R0, R3, R5, R0 ;  /* 0x0000000503007223 */ /* 0x000fce0000000000 */
.L_x_65:
[----:B------:R-:W-:Y:S05]  /*1510*/  BSYNC.RECONVERGENT B0 ;  /* 0x0000000000007941 */ /* 0x000fea0003800200 */
.L_x_63:
        /* <DEDUP_REMOVED lines=21> */
.L_x_67:
[----:B------:R-:W-:Y:S05]  /*1670*/  BSYNC.RECONVERGENT B3 ;  /* 0x0000000000037941 */ /* 0x000fea0003800200 */
.L_x_66:
[-C--:B------:R-:W-:Y:S01]  /*1680*/  FFMA R13, R6, R30.reuse, R13 ;  /* 0x0000001e060d7223 */ /* 0x080fe2000000000d */
[-C--:B------:R-:W-:Y:S01]  /*1690*/  FFMA R11, R4, R30.reuse, R11 ;  /* 0x0000001e040b7223 */ /* 0x080fe2000000000b */
[----:B------:R-:W-:Y:S01]  /*16a0*/  FFMA R9, R2, R30, R9 ;  /* 0x0000001e02097223 */ /* 0x000fe20000000009 */
[----:B------:R-:W-:-:S07]  /*16b0*/  FADD R8, R8, R5 ;  /* 0x0000000508087221 */ /* 0x000fce0000000000 */
.L_x_62:
[----:B0-----:R-:W-:Y:S05]  /*16c0*/  BSYNC.RECONVERGENT B2 ;  /* 0x0000000000027941 */ /* 0x001fea0003800200 */
.L_x_61:
[----:B------:R-:W-:Y:S01]  /*16d0*/  UIADD3 UR6, UPT, UPT, UR6, 0x1, URZ ;  /* 0x0000000106067890 */ /* 0x000fe2000fffe0ff */
[----:B------:R-:W-:Y:S02]  /*16e0*/  IADD3 R20, P0, PT, R20, 0x4, RZ ;  /* 0x0000000414147810 */ /* 0x000fe40007f1e0ff */
[----:B------:R-:W-:Y:S01]  /*16f0*/  IADD3 R22, P1, PT, R22, 0x4, RZ ;  /* 0x0000000416167810 */ /* 0x000fe20007f3e0ff */
[----:B------:R-:W-:Y:S01]  /*1700*/  UISETP.NE.AND UP0, UPT, UR6, URZ, UPT ;  /* 0x000000ff0600728c */ /* 0x000fe2000bf05270 */
[----:B------:R-:W-:Y:S02]  /*1710*/  IADD3 R24, P2, PT, R24, 0x4, RZ ;  /* 0x0000000418187810 */ /* 0x000fe40007f5e0ff */
[----:B------:R-:W-:Y:S02]  /*1720*/  IADD3 R7, PT, PT, R7, 0x1, RZ ;  /* 0x0000000107077810 */ /* 0x000fe40007ffe0ff */
[----:B------:R-:W-:Y:S02]  /*1730*/  IADD3 R12, PT, PT, R12, 0x1, RZ ;  /* 0x000000010c0c7810 */ /* 0x000fe40007ffe0ff */
[----:B------:R-:W-:-:S02]  /*1740*/  IADD3.X R21, PT, PT, RZ, R21, RZ, P0, !PT ;  /* 0x00000015ff157210 */ /* 0x000fc400007fe4ff */
[----:B------:R-:W-:Y:S02]  /*1750*/  IADD3.X R23, PT, PT, RZ, R23, RZ, P1, !PT ;  /* 0x00000017ff177210 */ /* 0x000fe40000ffe4ff */
[----:B------:R-:W-:Y:S01]  /*1760*/  IADD3.X R25, PT, PT, RZ, R25, RZ, P2, !PT ;  /* 0x00000019ff197210 */ /* 0x000fe200017fe4ff */
[----:B------:R-:W-:Y:S06]  /*1770*/  BRA.U UP0, `(.L_x_68) ;  /* 0xfffffff900f07547 */ /* 0x000fec000b83ffff */
.L_x_30:
[----:B------:R-:W-:-:S13]  /*1780*/  FSETP.GT.AND P0, PT, R8, 9.9999999747524270788e-07, PT ;  /* 0x358637bd0800780b */ /* 0x000fda0003f04000 */
[----:B------:R-:W-:Y:S05]  /*1790*/  @!P0 BRA `(.L_x_69) ;  /* 0x00000004001c8947 */ /* 0x000fea0003800000 */
[----:B------:R-:W1:Y:S01]  /*17a0*/  MUFU.RCP R3, R8 ;  /* 0x0000000800037308 */ /* 0x000e620000001000 */
[----:B------:R-:W-:Y:S07]  /*17b0*/  BSSY.RECONVERGENT B2, `(.L_x_70) ;  /* 0x000000d000027945 */ /* 0x000fee0003800200 */
[----:B------:R-:W2:Y:S01]  /*17c0*/  FCHK P0, R13, R8 ;  /* 0x000000080d007302 */ /* 0x000ea20000000000 */
[----:B-1----:R-:W-:-:S04]  /*17d0*/  FFMA R2, R3, -R8, 1 ;  /* 0x3f80000003027423 */ /* 0x002fc80000000808 */
[----:B------:R-:W-:-:S04]  /*17e0*/  FFMA R2, R3, R2, R3 ;  /* 0x0000000203027223 */ /* 0x000fc80000000003 */
[----:B------:R-:W-:-:S04]  /*17f0*/  FFMA R0, R2, R13, RZ ;  /* 0x0000000d02007223 */ /* 0x000fc800000000ff */
[----:B------:R-:W-:-:S04]  /*1800*/  FFMA R3, R0, -R8, R13 ;  /* 0x8000000800037223 */ /* 0x000fc8000000000d */
[----:B------:R-:W-:Y:S01]  /*1810*/  FFMA R2, R2, R3, R0 ;  /* 0x0000000302027223 */ /* 0x000fe20000000000 */
[----:B--2---:R-:W-:Y:S06]  /*1820*/  @!P0 BRA `(.L_x_71) ;  /* 0x0000000000148947 */ /* 0x004fec0003800000 */
[----:B------:R-:W-:Y:S02]  /*1830*/  MOV R3, R13 ;  /* 0x0000000d00037202 */ /* 0x000fe40000000f00 */
[----:B------:R-:W-:Y:S02]  /*1840*/  MOV R0, R8 ;  /* 0x0000000800007202 */ /* 0x000fe40000000f00 */
[----:B------:R-:W-:-:S07]  /*1850*/  MOV R26, 0x1870 ;  /* 0x00001870001a7802 */ /* 0x000fce0000000f00 */
[----:B0-----:R-:W-:Y:S05]  /*1860*/  CALL.REL.NOINC `($__internal_2_$__cuda_sm3x_div_rn_noftz_f32_slowpath) ;  /* 0x00000004008c7944 */ /* 0x001fea0003c00000 */
[----:B------:R-:W-:-:S07]  /*1870*/  IMAD.MOV.U32 R2, RZ, RZ, R0 ;  /* 0x000000ffff027224 */ /* 0x000fce00078e0000 */
.L_x_71:
[----:B0-----:R-:W-:Y:S05]  /*1880*/  BSYNC.RECONVERGENT B2 ;  /* 0x0000000000027941 */ /* 0x001fea0003800200 */
.L_x_70:
[----:B------:R-:W0:Y:S01]  /*1890*/  MUFU.RCP R3, R8 ;  /* 0x0000000800037308 */ /* 0x000e220000001000 */
[----:B------:R-:W-:Y:S07]  /*18a0*/  BSSY.RECONVERGENT B2, `(.L_x_72) ;  /* 0x000000d000027945 */ /* 0x000fee0003800200 */
[----:B------:R-:W1:Y:S01]  /*18b0*/  FCHK P0, R11, R8 ;  /* 0x000000080b007302 */ /* 0x000e620000000000 */
[----:B0-----:R-:W-:-:S04]  /*18c0*/  FFMA R4, R3, -R8, 1 ;  /* 0x3f80000003047423 */ /* 0x001fc80000000808 */
[----:B------:R-:W-:-:S04]  /*18d0*/  FFMA R4, R3, R4, R3 ;  /* 0x0000000403047223 */ /* 0x000fc80000000003 */
[----:B------:R-:W-:-:S04]  /*18e0*/  FFMA R0, R4, R11, RZ ;  /* 0x0000000b04007223 */ /* 0x000fc800000000ff */
[----:B------:R-:W-:-:S04]  /*18f0*/  FFMA R3, R0, -R8, R11 ;  /* 0x8000000800037223 */ /* 0x000fc8000000000b */
[----:B------:R-:W-:Y:S01]  /*1900*/  FFMA R4, R4, R3, R0 ;  /* 0x0000000304047223 */ /* 0x000fe20000000000 */
[----:B-1----:R-:W-:Y:S06]  /*1910*/  @!P0 BRA `(.L_x_73) ;  /* 0x0000000000148947 */ /* 0x002fec0003800000 */
[----:B------:R-:W-:Y:S02]  /*1920*/  MOV R3, R11 ;  /* 0x0000000b00037202 */ /* 0x000fe40000000f00 */
[----:B------:R-:W-:Y:S02]  /*1930*/  MOV R0, R8 ;  /* 0x0000000800007202 */ /* 0x000fe40000000f00 */
[----:B------:R-:W-:-:S07]  /*1940*/  MOV R26, 0x1960 ;  /* 0x00001960001a7802 */ /* 0x000fce0000000f00 */
[----:B------:R-:W-:Y:S05]  /*1950*/  CALL.REL.NOINC `($__internal_2_$__cuda_sm3x_div_rn_noftz_f32_slowpath) ;  /* 0x0000000400507944 */ /* 0x000fea0003c00000 */
[----:B------:R-:W-:-:S07]  /*1960*/  MOV R4, R0 ;  /* 0x0000000000047202 */ /* 0x000fce0000000f00 */
.L_x_73:
[----:B------:R-:W-:Y:S05]  /*1970*/  BSYNC.RECONVERGENT B2 ;  /* 0x0000000000027941 */ /* 0x000fea0003800200 */
.L_x_72:
        /* <DEDUP_REMOVED lines=13> */
.L_x_75:
[----:B------:R-:W-:Y:S05]  /*1a50*/  BSYNC.RECONVERGENT B2 ;  /* 0x0000000000027941 */ /* 0x000fea0003800200 */
.L_x_74:
[----:B------:R-:W0:Y:S08]  /*1a60*/  LDC.64 R6, c[0x0][0x380] ;  /* 0x0000e000ff067b82 */ /* 0x000e300000000a00 */
[----:B------:R-:W1:Y:S08]  /*1a70*/  LDC.64 R8, c[0x0][0x388] ;  /* 0x0000e200ff087b82 */ /* 0x000e700000000a00 */
[----:B------:R-:W2:Y:S01]  /*1a80*/  LDC.64 R12, c[0x0][0x390] ;  /* 0x0000e400ff0c7b82 */ /* 0x000ea20000000a00 */
[----:B0-----:R-:W-:-:S07]  /*1a90*/  IMAD.WIDE R14, R10, 0x4, R6 ;  /* 0x000000040a0e7825 */ /* 0x001fce00078e0206 */
[----:B------:R-:W0:Y:S01]  /*1aa0*/  LDC R20, c[0x0][0x3c4] ;  /* 0x0000f100ff147b82 */ /* 0x000e220000000800 */
[----:B------:R-:W3:Y:S01]  /*1ab0*/  LDG.E.CONSTANT R14, desc[UR18][R14.64] ;  /* 0x000000120e0e7981 */ /* 0x000ee2000c1e9900 */
[----:B-1----:R-:W-:-:S06]  /*1ac0*/  IMAD.WIDE R16, R10, 0x4, R8 ;  /* 0x000000040a107825 */ /* 0x002fcc00078e0208 */
[----:B------:R-:W1:Y:S01]  /*1ad0*/  LDC.64 R6, c[0x0][0x3b8] ;  /* 0x0000ee00ff067b82 */ /* 0x000e620000000a00 */
[----:B------:R-:W4:Y:S01]  /*1ae0*/  LDG.E.CONSTANT R16, desc[UR18][R16.64] ;  /* 0x0000001210107981 */ /* 0x000f22000c1e9900 */
[----:B--2---:R-:W-:-:S06]  /*1af0*/  IMAD.WIDE R18, R10, 0x4, R12 ;  /* 0x000000040a127825 */ /* 0x004fcc00078e020c */
[----:B------:R-:W2:Y:S01]  /*1b00*/  LDC.64 R8, c[0x0][0x3b0] ;  /* 0x0000ec00ff087b82 */ /* 0x000ea20000000a00 */
[----:B------:R-:W5:Y:S07]  /*1b10*/  LDG.E.CONSTANT R18, desc[UR18][R18.64] ;  /* 0x0000001212127981 */ /* 0x000f6e000c1e9900 */
[----:B------:R-:W5:Y:S01]  /*1b20*/  LDC.64 R12, c[0x0][0x3a8] ;  /* 0x0000ea00ff0c7b82 */ /* 0x000f620000000a00 */
[----:B0-----:R-:W-:Y:S01]  /*1b30*/  FADD R3, -R20, 1 ;  /* 0x3f80000014037421 */ /* 0x001fe20000000100 */
[----:B-1----:R-:W-:-:S04]  /*1b40*/  IMAD.WIDE R6, R10, 0x4, R6 ;  /* 0x000000040a067825 */ /* 0x002fc800078e0206 */
[----:B--2---:R-:W-:-:S04]  /*1b50*/  IMAD.WIDE R8, R10, 0x4, R8 ;  /* 0x000000040a087825 */ /* 0x004fc800078e0208 */
[-C--:B---3--:R-:W-:Y:S01]  /*1b60*/  FMUL R5, R14, R3.reuse ;  /* 0x000000030e057220 */ /* 0x088fe20000400000 */
[----:B----4-:R-:W-:-:S03]  /*1b70*/  FMUL R11, R16, R3 ;  /* 0x00000003100b7220 */ /* 0x010fc60000400000 */
[-C--:B------:R-:W-:Y:S01]  /*1b80*/  FFMA R5, R2, R20.reuse, R5 ;  /* 0x0000001402057223 */ /* 0x080fe20000000005 */
[----:B-----5:R-:W-:Y:S01]  /*1b90*/  FMUL R3, R18, R3 ;  /* 0x0000000312037220 */ /* 0x020fe20000400000 */
[----:B------:R-:W-:-:S03]  /*1ba0*/  FFMA R11, R4, R20, R11 ;  /* 0x00000014040b7223 */ /* 0x000fc6000000000b */
[----:B------:R-:W-:Y:S01]  /*1bb0*/  FFMA R15, R0, R20, R3 ;  /* 0x00000014000f7223 */ /* 0x000fe20000000003 */
[----:B------:R-:W-:-:S05]  /*1bc0*/  IMAD.WIDE R2, R10, 0x4, R12 ;  /* 0x000000040a027825 */ /* 0x000fca00078e020c */
[----:B------:R-:W-:Y:S04]  /*1bd0*/  STG.E desc[UR18][R2.64], R5 ;  /* 0x0000000502007986 */ /* 0x000fe8000c101912 */
[----:B------:R-:W-:Y:S04]  /*1be0*/  STG.E desc[UR18][R8.64], R11 ;  /* 0x0000000b08007986 */ /* 0x000fe8000c101912 */
[----:B------:R-:W-:Y:S01]  /*1bf0*/  STG.E desc[UR18][R6.64], R15 ;  /* 0x0000000f06007986 */ /* 0x000fe2000c101912 */
[----:B------:R-:W-:Y:S05]  /*1c00*/  EXIT ;  /* 0x000000000000794d */ /* 0x000fea0003800000 */
.L_x_69:
[----:B------:R-:W1:Y:S08]  /*1c10*/  LDC.64 R2, c[0x0][0x380] ;  /* 0x0000e000ff027b82 */ /* 0x000e700000000a00 */
[----:B------:R-:W2:Y:S08]  /*1c20*/  LDC.64 R4, c[0x0][0x388] ;  /* 0x0000e200ff047b82 */ /* 0x000eb00000000a00 */
[----:B------:R-:W3:Y:S01]  /*1c30*/  LDC.64 R8, c[0x0][0x390] ;  /* 0x0000e400ff087b82 */ /* 0x000ee20000000a00 */
[----:B-1----:R-:W-:-:S07]  /*1c40*/  IMAD.WIDE R2, R10, 0x4, R2 ;  /* 0x000000040a027825 */ /* 0x002fce00078e0202 */
[----:B------:R-:W1:Y:S01]  /*1c50*/  LDC.64 R14, c[0x0][0x3b8] ;  /* 0x0000ee00ff0e7b82 */ /* 0x000e620000000a00 */
[----:B0-----:R-:W4:Y:S01]  /*1c60*/  LDG.E.CONSTANT R3, desc[UR18][R2.64] ;  /* 0x0000001202037981 */ /* 0x001f22000c1e9900 */
[----:B--2---:R-:W-:-:S06]  /*1c70*/  IMAD.WIDE R6, R10, 0x4, R4 ;  /* 0x000000040a067825 */ /* 0x004fcc00078e0204 */
[----:B------:R-:W0:Y:S01]  /*1c80*/  LDC.64 R4, c[0x0][0x3a8] ;  /* 0x0000ea00ff047b82 */ /* 0x000e220000000a00 */
[----:B------:R-:W2:Y:S01]  /*1c90*/  LDG.E.CONSTANT R7, desc[UR18][R6.64] ;  /* 0x0000001206077981 */ /* 0x000ea2000c1e9900 */
[----:B---3--:R-:W-:-:S06]  /*1ca0*/  IMAD.WIDE R12, R10, 0x4, R8 ;  /* 0x000000040a0c7825 */ /* 0x008fcc00078e0208 */
[----:B------:R-:W3:Y:S01]  /*1cb0*/  LDC.64 R8, c[0x0][0x3b0] ;  /* 0x0000ec00ff087b82 */ /* 0x000ee20000000a00 */
[----:B------:R-:W5:Y:S01]  /*1cc0*/  LDG.E.CONSTANT R13, desc[UR18][R12.64] ;  /* 0x000000120c0d7981 */ /* 0x000f62000c1e9900 */
[----:B-1----:R-:W-:-:S04]  /*1cd0*/  IMAD.WIDE R14, R10, 0x4, R14 ;  /* 0x000000040a0e7825 */ /* 0x002fc800078e020e */
[----:B0-----:R-:W-:-:S04]  /*1ce0*/  IMAD.WIDE R4, R10, 0x4, R4 ;  /* 0x000000040a047825 */ /* 0x001fc800078e0204 */
[----:B---3--:R-:W-:Y:S01]  /*1cf0*/  IMAD.WIDE R8, R10, 0x4, R8 ;  /* 0x000000040a087825 */ /* 0x008fe200078e0208 */
[----:B----4-:R-:W-:Y:S04]  /*1d00*/  STG.E desc[UR18][R4.64], R3 ;  /* 0x0000000304007986 */ /* 0x010fe8000c101912 */
[----:B--2---:R-:W-:Y:S04]  /*1d10*/  STG.E desc[UR18][R8.64], R7 ;  /* 0x0000000708007986 */ /* 0x004fe8000c101912 */
[----:B-----5:R-:W-:Y:S01]  /*1d20*/  STG.E desc[UR18][R14.64], R13 ;  /* 0x0000000d0e007986 */ /* 0x020fe2000c101912 */
[----:B------:R-:W-:Y:S05]  /*1d30*/  EXIT ;  /* 0x000000000000794d */ /* 0x000fea0003800000 */
        .weak           $__internal_1_$__cuda_sm20_sqrt_rn_f32_slowpath
        .type           $__internal_1_$__cuda_sm20_sqrt_rn_f32_slowpath,@function
        .size           $__internal_1_$__cuda_sm20_sqrt_rn_f32_slowpath,($__internal_2_$__cuda_sm3x_div_rn_noftz_f32_slowpath - $__internal_1_$__cuda_sm20_sqrt_rn_f32_slowpath)
$__internal_1_$__cuda_sm20_sqrt_rn_f32_slowpath:
        /* <DEDUP_REMOVED lines=10> */
[----:B------:R-:W-:Y:S01]  /*1de0*/  @P0 FFMA R29, R3, 1.84467440737095516160e+19, RZ ;  /* 0x5f800000031d0823 */ /* 0x000fe200000000ff */
[----:B------:R-:W-:-:S03]  /*1df0*/  @!P0 MOV R30, R3 ;  /* 0x00000003001e8202 */ /* 0x000fc60000000f00 */
[----:B------:R-:W0:Y:S02]  /*1e00*/  @P0 MUFU.RSQ R26, R29 ;  /* 0x0000001d001a0308 */ /* 0x000e240000001400 */
[----:B0-----:R-:W-:Y:S01]  /*1e10*/  @P0 FMUL.FTZ R28, R29, R26 ;  /* 0x0000001a1d1c0220 */ /* 0x001fe20000410000 */
[----:B------:R-:W-:-:S03]  /*1e20*/  @P0 FMUL.FTZ R26, R26, 0.5 ;  /* 0x3f0000001a1a0820 */ /* 0x000fc60000410000 */
[----:B------:R-:W-:-:S04]  /*1e30*/  @P0 FADD.FTZ R27, -R28, -RZ ;  /* 0x800000ff1c1b0221 */ /* 0x000fc80000010100 */
[----:B------:R-:W-:-:S04]  /*1e40*/  @P0 FFMA R27, R28, R27, R29 ;  /* 0x0000001b1c1b0223 */ /* 0x000fc8000000001d */
[----:B------:R-:W-:-:S04]  /*1e50*/  @P0 FFMA R26, R27, R26, R28 ;  /* 0x0000001a1b1a0223 */ /* 0x000fc8000000001c */
[----:B------:R-:W-:-:S07]  /*1e60*/  @P0 FMUL.FTZ R30, R26, 2.3283064365386962891e-10 ;  /* 0x2f8000001a1e0820 */ /* 0x000fce0000410000 */
.L_x_76:
[----:B------:R-:W-:Y:S02]  /*1e70*/  HFMA2 R27, -RZ, RZ, 0, 0 ;  /* 0x00000000ff1b7431 */ /* 0x000fe400000001ff */
[----:B------:R-:W-:-:S04]  /*1e80*/  IMAD.MOV.U32 R26, RZ, RZ, R0 ;  /* 0x000000ffff1a7224 */ /* 0x000fc800078e0000 */
[----:B------:R-:W-:Y:S05]  /*1e90*/  RET.REL.NODEC R26 `(majorization_step_kernel) ;  /* 0xffffffe01a587950 */ /* 0x000fea0003c3ffff */
        .weak           $__internal_2_$__cuda_sm3x_div_rn_noftz_f32_slowpath
        .type           $__internal_2_$__cuda_sm3x_div_rn_noftz_f32_slowpath,@function
        .size           $__internal_2_$__cuda_sm3x_div_rn_noftz_f32_slowpath,(.L_x_359 - $__internal_2_$__cuda_sm3x_div_rn_noftz_f32_slowpath)
$__internal_2_$__cuda_sm3x_div_rn_noftz_f32_slowpath:
[----:B------:R-:W-:Y:S01]  /*1ea0*/  SHF.R.U32.HI R27, RZ, 0x17, R0 ;  /* 0x00000017ff1b7819 */ /* 0x000fe20000011600 */
[----:B------:R-:W-:Y:S01]  /*1eb0*/  BSSY.RECONVERGENT B0, `(.L_x_77) ;  /* 0x0000063000007945 */ /* 0x000fe20003800200 */
[----:B------:R-:W-:Y:S02]  /*1ec0*/  SHF.R.U32.HI R29, RZ, 0x17, R3 ;  /* 0x00000017ff1d7819 */ /* 0x000fe40000011603 */
[----:B------:R-:W-:Y:S02]  /*1ed0*/  LOP3.LUT R27, R27, 0xff, RZ, 0xc0, !PT ;  /* 0x000000ff1b1b7812 */ /* 0x000fe400078ec0ff */
[----:B------:R-:W-:Y:S02]  /*1ee0*/  LOP3.LUT R29, R29, 0xff, RZ, 0xc0, !PT ;  /* 0x000000ff1d1d7812 */ /* 0x000fe400078ec0ff */
[----:B------:R-:W-:Y:S02]  /*1ef0*/  IADD3 R28, PT, PT, R27, -0x1, RZ ;  /* 0xffffffff1b1c7810 */ /* 0x000fe40007ffe0ff */
[----:B------:R-:W-:-:S02]  /*1f00*/  IADD3 R30, PT, PT, R29, -0x1, RZ ;  /* 0xffffffff1d1e7810 */ /* 0x000fc40007ffe0ff */
[----:B------:R-:W-:-:S04]  /*1f10*/  ISETP.GT.U32.AND P0, PT, R28, 0xfd, PT ;  /* 0x000000fd1c00780c */ /* 0x000fc80003f04070 */
[----:B------:R-:W-:-:S13]  /*1f20*/  ISETP.GT.U32.OR P0, PT, R30, 0xfd, P0 ;  /* 0x000000fd1e00780c */ /* 0x000fda0000704470 */
[----:B------:R-:W-:Y:S01]  /*1f30*/  @!P0 MOV R31, RZ ;  /* 0x000000ff001f8202 */ /* 0x000fe20000000f00 */
[----:B------:R-:W-:Y:S06]  /*1f40*/  @!P0 BRA `(.L_x_78) ;  /* 0x00000000005c8947 */ /* 0x000fec0003800000 */
[----:B------:R-:W-:Y:S02]  /*1f50*/  FSETP.GTU.FTZ.AND P0, PT, |R3|, +INF , PT ;  /* 0x7f8000000300780b */ /* 0x000fe40003f1c200 */
[----:B------:R-:W-:-:S04]  /*1f60*/  FSETP.GTU.FTZ.AND P1, PT, |R0|, +INF , PT ;  /* 0x7f8000000000780b */ /* 0x000fc80003f3c200 */
[----:B------:R-:W-:-:S13]  /*1f70*/  PLOP3.LUT P0, PT, P0, P1, PT, 0xf8, 0x8f ;  /* 0x00000000008f781c */ /* 0x000fda0000703f70 */
[----:B------:R-:W-:Y:S05]  /*1f80*/  @P0 BRA `(.L_x_79) ;  /* 0x0000000400500947 */ /* 0x000fea0003800000 */
[----:B------:R-:W-:-:S13]  /*1f90*/  LOP3.LUT P0, RZ, R0, 0x7fffffff, R3, 0xc8, !PT ;  /* 0x7fffffff00ff7812 */ /* 0x000fda000780c803 */
[----:B------:R-:W-:Y:S05]  /*1fa0*/  @!P0 BRA `(.L_x_80) ;  /* 0x0000000400408947 */ /* 0x000fea0003800000 */
[C---:B------:R-:W-:Y:S02]  /*1fb0*/  FSETP.NEU.FTZ.AND P1, PT, |R3|.reuse, +INF , PT ;  /* 0x7f8000000300780b */ /* 0x040fe40003f3d200 */
[----:B------:R-:W-:Y:S02]  /*1fc0*/  FSETP.NEU.FTZ.AND P2, PT, |R0|, +INF , PT ;  /* 0x7f8000000000780b */ /* 0x000fe40003f5d200 */
[----:B------:R-:W-:-:S11]  /*1fd0*/  FSETP.NEU.FTZ.AND P0, PT, |R3|, +INF , PT ;  /* 0x7f8000000300780b */ /* 0x000fd60003f1d200 */
[----:B------:R-:W-:Y:S05]  /*1fe0*/  @!P2 BRA !P1, `(.L_x_80) ;  /* 0x000000040030a947 */ /* 0x000fea0004800000 */
[----:B------:R-:W-:-:S04]  /*1ff0*/  LOP3.LUT P1, RZ, R3, 0x7fffffff, RZ, 0xc0, !PT ;  /* 0x7fffffff03ff7812 */ /* 0x000fc8000782c0ff */
[----:B------:R-:W-:-:S13]  /*2000*/  PLOP3.LUT P1, PT, P2, P1, PT, 0x2f, 0xf2 ;  /* 0x0000000000f2781c */ /* 0x000fda0001722577 */
[----:B------:R-:W-:Y:S05]  /*2010*/  @P1 BRA `(.L_x_81) ;  /* 0x00000004001c1947 */ /* 0x000fea0003800000 */
[----:B------:R-:W-:-:S04]  /*2020*/  LOP3.LUT P1, RZ, R0, 0x7fffffff, RZ, 0xc0, !PT ;  /* 0x7fffffff00ff7812 */ /* 0x000fc8000782c0ff */
[----:B------:R-:W-:-:S13]  /*2030*/  PLOP3.LUT P0, PT, P0, P1, PT, 0x2f, 0xf2 ;  /* 0x0000000000f2781c */ /* 0x000fda0000702577 */
[----:B------:R-:W-:Y:S05]  /*2040*/  @P0 BRA `(.L_x_82) ;  /* 0x0000000400040947 */ /* 0x000fea0003800000 */
[----:B------:R-:W-:Y:S02]  /*2050*/  ISETP.GE.AND P0, PT, R30, RZ, PT ;  /* 0x000000ff1e00720c */ /* 0x000fe40003f06270 */
[----:B------:R-:W-:-:S11]  /*2060*/  ISETP.GE.AND P1, PT, R28, RZ, PT ;  /* 0x000000ff1c00720c */ /* 0x000fd60003f26270 */
[----:B------:R-:W-:Y:S01]  /*2070*/  @P0 MOV R31, RZ ;  /* 0x000000ff001f0202 */ /* 0x000fe20000000f00 */
[----:B------:R-:W-:Y:S01]  /*2080*/  @!P0 FFMA R3, R3, 1.84467440737095516160e+19, RZ ;  /* 0x5f80000003038823 */ /* 0x000fe200000000ff */
[----:B------:R-:W-:Y:S01]  /*2090*/  @!P0 MOV R31, 0xffffffc0 ;  /* 0xffffffc0001f8802 */ /* 0x000fe20000000f00 */
[----:B------:R-:W-:-:S03]  /*20a0*/  @!P1 FFMA R0, R0, 1.84467440737095516160e+19, RZ ;  /* 0x5f80000000009823 */ /* 0x000fc600000000ff */
[----:B------:R-:W-:-:S07]  /*20b0*/  @!P1 IADD3 R31, PT, PT, R31, 0x40, RZ ;  /* 0x000000401f1f9810 */ /* 0x000fce0007ffe0ff */
.L_x_78:
[----:B------:R-:W-:Y:S01]  /*20c0*/  LEA R37, R27, 0xc0800000, 0x17 ;  /* 0xc08000001b257811 */ /* 0x000fe200078eb8ff */
[----:B------:R-:W-:Y:S01]  /*20d0*/  VIADD R30, R29, 0xffffff81 ;  /* 0xffffff811d1e7836 */ /* 0x000fe20000000000 */
[----:B------:R-:W-:Y:S02]  /*20e0*/  BSSY.RECONVERGENT B1, `(.L_x_83) ;  /* 0x0000035000017945 */ /* 0x000fe40003800200 */
[----:B------:R-:W-:Y:S01]  /*20f0*/  IADD3 R37, PT, PT, -R37, R0, RZ ;  /* 0x0000000025257210 */ /* 0x000fe20007ffe1ff */
[C---:B------:R-:W-:Y:S01]  /*2100*/  IMAD R29, R30.reuse, -0x800000, R3 ;  /* 0xff8000001e1d7824 */ /* 0x040fe200078e0203 */
[----:B------:R-:W-:Y:S02]  /*2110*/  IADD3 R30, PT, PT, R30, 0x7f, -R27 ;  /* 0x0000007f1e1e7810 */ /* 0x000fe40007ffe81b */
[----:B------:R-:W0:Y:S01]  /*2120*/  MUFU.RCP R35, R37 ;  /* 0x0000002500237308 */ /* 0x000e220000001000 */
[----:B------:R-:W-:Y:S01]  /*2130*/  FADD.FTZ R28, -R37, -RZ ;  /* 0x800000ff251c7221 */ /* 0x000fe20000010100 */
[----:B------:R-:W-:-:S03]  /*2140*/  IADD3 R30, PT, PT, R30, R31, RZ ;  /* 0x0000001f1e1e7210 */ /* 0x000fc60007ffe0ff */
[----:B0-----:R-:W-:-:S04]  /*2150*/  FFMA R0, R35, R28, 1 ;  /* 0x3f80000023007423 */ /* 0x001fc8000000001c */
[----:B------:R-:W-:-:S04]  /*2160*/  FFMA R0, R35, R0, R35 ;  /* 0x0000000023007223 */ /* 0x000fc80000000023 */
[----:B------:R-:W-:-:S04]  /*2170*/  FFMA R27, R29, R0, RZ ;  /* 0x000000001d1b7223 */ /* 0x000fc800000000ff */
[----:B------:R-:W-:-:S04]  /*2180*/  FFMA R3, R28, R27, R29 ;  /* 0x0000001b1c037223 */ /* 0x000fc8000000001d */
[----:B------:R-:W-:-:S04]  /*2190*/  FFMA R3, R0, R3, R27 ;  /* 0x0000000300037223 */ /* 0x000fc8000000001b */
[----:B------:R-:W-:-:S04]  /*21a0*/  FFMA R28, R28, R3, R29 ;  /* 0x000000031c1c7223 */ /* 0x000fc8000000001d */
[----:B------:R-:W-:-:S05]  /*21b0*/  FFMA R27, R0, R28, R3 ;  /* 0x0000001c001b7223 */ /* 0x000fca0000000003 */
[----:B------:R-:W-:-:S04]  /*21c0*/  SHF.R.U32.HI R29, RZ, 0x17, R27 ;  /* 0x00000017ff1d7819 */ /* 0x000fc8000001161b */
[----:B------:R-:W-:-:S04]  /*21d0*/  LOP3.LUT R29, R29, 0xff, RZ, 0xc0, !PT ;  /* 0x000000ff1d1d7812 */ /* 0x000fc800078ec0ff */
[----:B------:R-:W-:-:S04]  /*21e0*/  IADD3 R29, PT, PT, R29, R30, RZ ;  /* 0x0000001e1d1d7210 */ /* 0x000fc80007ffe0ff */
[----:B------:R-:W-:-:S04]  /*21f0*/  IADD3 R31, PT, PT, R29, -0x1, RZ ;  /* 0xffffffff1d1f7810 */ /* 0x000fc80007ffe0ff */
[----:B------:R-:W-:-:S13]  /*2200*/  ISETP.GE.U32.AND P0, PT, R31, 0xfe, PT ;  /* 0x000000fe1f00780c */ /* 0x000fda0003f06070 */
[----:B------:R-:W-:Y:S05]  /*2210*/  @!P0 BRA `(.L_x_84) ;  /* 0x0000000000808947 */ /* 0x000fea0003800000 */
[----:B------:R-:W-:-:S13]  /*2220*/  ISETP.GT.AND P0, PT, R29, 0xfe, PT ;  /* 0x000000fe1d00780c */ /* 0x000fda0003f04270 */
[----:B------:R-:W-:Y:S05]  /*2230*/  @P0 BRA `(.L_x_85) ;  /* 0x00000000006c0947 */ /* 0x000fea0003800000 */
[----:B------:R-:W-:-:S13]  /*2240*/  ISETP.GE.AND P0, PT, R29, 0x1, PT ;  /* 0x000000011d00780c */ /* 0x000fda0003f06270 */
[----:B------:R-:W-:Y:S05]  /*2250*/  @P0 BRA `(.L_x_86) ;  /* 0x0000000000740947 */ /* 0x000fea0003800000 */
[----:B------:R-:W-:Y:S02]  /*2260*/  ISETP.GE.AND P0, PT, R29, -0x18, PT ;  /* 0xffffffe81d00780c */ /* 0x000fe40003f06270 */
[----:B------:R-:W-:-:S11]  /*2270*/  LOP3.LUT R27, R27, 0x80000000, RZ, 0xc0, !PT ;  /* 0x800000001b1b7812 */ /* 0x000fd600078ec0ff */
[----:B------:R-:W-:Y:S05]  /*2280*/  @!P0 BRA `(.L_x_86) ;  /* 0x0000000000688947 */ /* 0x000fea0003800000 */
[CCC-:B------:R-:W-:Y:S01]  /*2290*/  FFMA.RZ R30, R0.reuse, R28.reuse, R3.reuse ;  /* 0x0000001c001e7223 */ /* 0x1c0fe2000000c003 */
[CCC-:B------:R-:W-:Y:S01]  /*22a0*/  FFMA.RP R31, R0.reuse, R28.reuse, R3.reuse ;  /* 0x0000001c001f7223 */ /* 0x1c0fe20000008003 */
[----:B------:R-:W-:Y:S01]  /*22b0*/  FFMA.RM R0, R0, R28, R3 ;  /* 0x0000001c00007223 */ /* 0x000fe20000004003 */
[----:B------:R-:W-:Y:S02]  /*22c0*/  ISETP.NE.AND P2, PT, R29, RZ, PT ;  /* 0x000000ff1d00720c */ /* 0x000fe40003f45270 */
[----:B------:R-:W-:Y:S02]  /*22d0*/  LOP3.LUT R30, R30, 0x7fffff, RZ, 0xc0, !PT ;  /* 0x007fffff1e1e7812 */ /* 0x000fe400078ec0ff */
[----:B------:R-:W-:Y:S02]  /*22e0*/  FSETP.NEU.FTZ.AND P0, PT, R31, R0, PT ;  /* 0x000000001f00720b */ /* 0x000fe40003f1d000 */
[----:B------:R-:W-:Y:S02]  /*22f0*/  IADD3 R0, PT, PT, R29, 0x20, RZ ;  /* 0x000000201d007810 */ /* 0x000fe40007ffe0ff */
[----:B------:R-:W-:-:S02]  /*2300*/  LOP3.LUT R3, R30, 0x800000, RZ, 0xfc, !PT ;  /* 0x008000001e037812 */ /* 0x000fc400078efcff */
[C---:B------:R-:W-:Y:S02]  /*2310*/  ISETP.NE.AND P1, PT, R29.reuse, RZ, PT ;  /* 0x000000ff1d00720c */ /* 0x040fe40003f25270 */
[----:B------:R-:W-:Y:S02]  /*2320*/  IADD3 R29, PT, PT, -R29, RZ, RZ ;  /* 0x000000ff1d1d7210 */ /* 0x000fe40007ffe1ff */
[----:B------:R-:W-:Y:S02]  /*2330*/  SHF.L.U32 R0, R3, R0, RZ ;  /* 0x0000000003007219 */ /* 0x000fe400000006ff */
[----:B------:R-:W-:Y:S02]  /*2340*/  SEL R28, R29, RZ, P2 ;  /* 0x000000ff1d1c7207 */ /* 0x000fe40001000000 */
[----:B------:R-:W-:Y:S02]  /*2350*/  ISETP.NE.AND P1, PT, R0, RZ, P1 ;  /* 0x000000ff0000720c */ /* 0x000fe40000f25270 */
[----:B------:R-:W-:-:S02]  /*2360*/  SHF.R.U32.HI R29, RZ, R28, R3 ;  /* 0x0000001cff1d7219 */ /* 0x000fc40000011603 */
[----:B------:R-:W-:Y:S02]  /*2370*/  PLOP3.LUT P0, PT, P0, P1, PT, 0xf8, 0x8f ;  /* 0x00000000008f781c */ /* 0x000fe40000703f70 */
[----:B------:R-:W-:Y:S02]  /*2380*/  SHF.R.U32.HI R3, RZ, 0x1, R29 ;  /* 0x00000001ff037819 */ /* 0x000fe4000001161d */
[----:B------:R-:W-:-:S04]  /*2390*/  SEL R0, RZ, 0x1, !P0 ;  /* 0x00000001ff007807 */ /* 0x000fc80004000000 */
[----:B------:R-:W-:-:S04]  /*23a0*/  LOP3.LUT R0, R0, 0x1, R3, 0xf8, !PT ;  /* 0x0000000100007812 */ /* 0x000fc800078ef803 */
[----:B------:R-:W-:-:S04]  /*23b0*/  LOP3.LUT R0, R0, R29, RZ, 0xc0, !PT ;  /* 0x0000001d00007212 */ /* 0x000fc800078ec0ff */
[----:B------:R-:W-:-:S04]  /*23c0*/  IADD3 R0, PT, PT, R3, R0, RZ ;  /* 0x0000000003007210 */ /* 0x000fc80007ffe0ff */
[----:B------:R-:W-:Y:S01]  /*23d0*/  LOP3.LUT R27, R0, R27, RZ, 0xfc, !PT ;  /* 0x0000001b001b7212 */ /* 0x000fe200078efcff */
[----:B------:R-:W-:Y:S06]  /*23e0*/  BRA `(.L_x_86) ;  /* 0x0000000000107947 */ /* 0x000fec0003800000 */
.L_x_85:
[----:B------:R-:W-:-:S04]  /*23f0*/  LOP3.LUT R27, R27, 0x80000000, RZ, 0xc0, !PT ;  /* 0x800000001b1b7812 */ /* 0x000fc800078ec0ff */
[----:B------:R-:W-:Y:S01]  /*2400*/  LOP3.LUT R27, R27, 0x7f800000, RZ, 0xfc, !PT ;  /* 0x7f8000001b1b7812 */ /* 0x000fe200078efcff */
[----:B------:R-:W-:Y:S06]  /*2410*/  BRA `(.L_x_86) ;  /* 0x0000000000047947 */ /* 0x000fec0003800000 */
.L_x_84:
[----:B------:R-:W-:-:S07]  /*2420*/  LEA R27, R30, R27, 0x17 ;  /* 0x0000001b1e1b7211 */ /* 0x000fce00078eb8ff */
.L_x_86:
[----:B------:R-:W-:Y:S05]  /*2430*/  BSYNC.RECONVERGENT B1 ;  /* 0x0000000000017941 */ /* 0x000fea0003800200 */
.L_x_83:
[----:B------:R-:W-:Y:S01]  /*2440*/  MOV R0, R27 ;  /* 0x0000001b00007202 */ /* 0x000fe20000000f00 */
[----:B------:R-:W-:Y:S06]  /*2450*/  BRA `(.L_x_87) ;  /* 0x0000000000207947 */ /* 0x000fec0003800000 */
.L_x_82:
[----:B------:R-:W-:-:S04]  /*2460*/  LOP3.LUT R0, R0, 0x80000000, R3, 0x48, !PT ;  /* 0x8000000000007812 */ /* 0x000fc800078e4803 */
[----:B------:R-:W-:Y:S01]  /*2470*/  LOP3.LUT R0, R0, 0x7f800000, RZ, 0xfc, !PT ;  /* 0x7f80000000007812 */ /* 0x000fe200078efcff */
[----:B------:R-:W-:Y:S06]  /*2480*/  BRA `(.L_x_87) ;  /* 0x0000000000147947 */ /* 0x000fec0003800000 */
.L_x_81:
[----:B------:R-:W-:Y:S01]  /*2490*/  LOP3.LUT R0, R0, 0x80000000, R3, 0x48, !PT ;  /* 0x8000000000007812 */ /* 0x000fe200078e4803 */
[----:B------:R-:W-:Y:S06]  /*24a0*/  BRA `(.L_x_87) ;  /* 0x00000000000c7947 */ /* 0x000fec0003800000 */
.L_x_80:
[----:B------:R-:W0:Y:S01]  /*24b0*/  MUFU.RSQ R0, -QNAN ;  /* 0xffc0000000007908 */ /* 0x000e220000001400 */
[----:B------:R-:W-:Y:S05]  /*24c0*/  BRA `(.L_x_87) ;  /* 0x0000000000047947 */ /* 0x000fea0003800000 */
.L_x_79:
[----:B------:R-:W-:-:S07]  /*24d0*/  FADD.FTZ R0, R3, R0 ;  /* 0x0000000003007221 */ /* 0x000fce0000010000 */
.L_x_87:
[----:B------:R-:W-:Y:S05]  /*24e0*/  BSYNC.RECONVERGENT B0 ;  /* 0x0000000000007941 */ /* 0x000fea0003800200 */
.L_x_77:
[----:B------:R-:W-:-:S04]  /*24f0*/  HFMA2 R27, -RZ, RZ, 0, 0 ;  /* 0x00000000ff1b7431 */ /* 0x000fc800000001ff */
[----:B0-----:R-:W-:Y:S05]  /*2500*/  RET.REL.NODEC R26 `(majorization_step_kernel) ;  /* 0xffffffd81abc7950 */ /* 0x001fea0003c3ffff */
.L_x_88:
        /* <DEDUP_REMOVED lines=15> */
.L_x_359:


//--------------------- .text.compute_laplacian_kernel --------------------------
	.section	.text.compute_laplacian_kernel,"ax",@progbits
	.align	128
        .global         compute_laplacian_kernel
        .type           compute_laplacian_kernel,@function
        .size           compute_laplacian_kernel,(.L_x_370 - compute_laplacian_kernel)
        .other          compute_laplacian_kernel,@"STO_CUDA_ENTRY STV_DEFAULT"
compute_laplacian_kernel:
.text.compute_laplacian_kernel:
[----:B------:R-:W-:Y:S01]  /*0000*/  LDC R1, c[0x0][0x37c] ;  /* 0x0000df00ff017b82 */ /* 0x000fe20000000800 */
[----:B------:R-:W0:Y:S07]  /*0010*/  S2R R3, SR_TID.X ;  /* 0x0000000000037919 */ /* 0x000e2e0000002100 */
[----:B------:R-:W0:Y:S01]  /*0020*/  S2UR UR4, SR_CTAID.X ;  /* 0x00000000000479c3 */ /* 0x000e220000002500 */
[----:B------:R-:W1:Y:S01]  /*0030*/  LDCU UR6, c[0x0][0x3b0] ;  /* 0x00007600ff0677ac */ /* 0x000e620008000800 */
[----:B------:R-:W2:Y:S06]  /*0040*/  S2R R5, SR_TID.Y ;  /* 0x0000000000057919 */ /* 0x000eac0000002200 */
[----:B------:R-:W0:Y:S08]  /*0050*/  LDC R8, c[0x0][0x360] ;  /* 0x0000d800ff087b82 */ /* 0x000e300000000800 */
[----:B------:R-:W2:Y:S08]  /*0060*/  S2UR UR5, SR_CTAID.Y ;  /* 0x00000000000579c3 */ /* 0x000eb00000002600 */
[----:B------:R-:W2:Y:S01]  /*0070*/  LDC R0, c[0x0][0x364] ;  /* 0x0000d900ff007b82 */ /* 0x000ea20000000800 */
[----:B0-----:R-:W-:-:S02]  /*0080*/  IMAD R8, R8, UR4, R3 ;  /* 0x0000000408087c24 */ /* 0x001fc4000f8e0203 */
[----:B--2---:R-:W-:-:S05]  /*0090*/  IMAD R3, R0, UR5, R5 ;  /* 0x0000000500037c24 */ /* 0x004fca000f8e0205 */
[----:B------:R-:W-:-:S04]  /*00a0*/  VIMNMX R0, PT, PT, R8, R3, !PT ;  /* 0x0000000308007248 */ /* 0x000fc80007fe0100 */
[----:B-1----:R-:W-:-:S13]  /*00b0*/  ISETP.GE.AND P0, PT, R0, UR6, PT ;  /* 0x0000000600007c0c */ /* 0x002fda000bf06270 */
[----:B------:R-:W-:Y:S05]  /*00c0*/  @P0 EXIT ;  /* 0x000000000000094d */ /* 0x000fea0003800000 */
[C---:B------:R-:W-:Y:S01]  /*00d0*/  ISETP.NE.AND P0, PT, R8.reuse, R3, PT ;  /* 0x000000030800720c */ /* 0x040fe20003f05270 */
[----:B------:R-:W-:Y:S01]  /*00e0*/  IMAD R0, R8, UR6, RZ ;  /* 0x0000000608007c24 */ /* 0x000fe2000f8e02ff */
[----:B------:R-:W0:Y:S04]  /*00f0*/  LDCU.64 UR4, c[0x0][0x358] ;  /* 0x00006b00ff0477ac */ /* 0x000e280008000a00 */
[----:B------:R-:W-:-:S07]  /*0100*/  IADD3 R6, PT, PT, R3, R0, RZ ;  /* 0x0000000003067210 */ /* 0x000fce0007ffe0ff */
[----:B------:R-:W-:Y:S05]  /*0110*/  @P0 BRA `(.L_x_89) ;  /* 0x0000000c00b00947 */ /* 0x000fea0003800000 */
[----:B------:R-:W-:Y:S01]  /*0120*/  VIMNMX.U32 R9, PT, PT, R8, UR6, PT ;  /* 0x0000000608097c48 */ /* 0x000fe2000bfe0000 */
[----:B------:R-:W-:Y:S01]  /*0130*/  BSSY.RECONVERGENT B0, `(.L_x_90) ;  /* 0x0000071000007945 */ /* 0x000fe20003800200 */
[----:B------:R-:W-:Y:S02]  /*0140*/  HFMA2 R7, -RZ, RZ, 0, 0 ;  /* 0x00000000ff077431 */ /* 0x000fe400000001ff */
[----:B------:R-:W-:-:S13]  /*0150*/  ISETP.NE.AND P0, PT, R9, RZ, PT ;  /* 0x000000ff0900720c */ /* 0x000fda0003f05270 */
[----:B------:R-:W-:Y:S05]  /*0160*/  @!P0 BRA `(.L_x_91) ;  /* 0x0000000400b48947 */ /* 0x000fea0003800000 */
[C---:B------:R-:W-:Y:S01]  /*0170*/  ISETP.GE.U32.AND P1, PT, R9.reuse, 0x10, PT ;  /* 0x000000100900780c */ /* 0x040fe20003f26070 */
[----:B------:R-:W-:Y:S01]  /*0180*/  BSSY.RECONVERGENT B1, `(.L_x_92) ;  /* 0x0000032000017945 */ /* 0x000fe20003800200 */
[----:B------:R-:W-:Y:S02]  /*0190*/  LOP3.LUT R25, R9, 0xf, RZ, 0xc0, !PT ;  /* 0x0000000f09197812 */ /* 0x000fe400078ec0ff */
[----:B------:R-:W-:Y:S02]  /*01a0*/  MOV R7, RZ ;  /* 0x000000ff00077202 */ /* 0x000fe40000000f00 */
[----:B------:R-:W-:Y:S02]  /*01b0*/  ISETP.NE.AND P0, PT, R25, RZ, PT ;  /* 0x000000ff1900720c */ /* 0x000fe40003f05270 */
[----:B------:R-:W-:-:S05]  /*01c0*/  MOV R11, RZ ;  /* 0x000000ff000b7202 */ /* 0x000fca0000000f00 */
[----:B------:R-:W-:Y:S06]  /*01d0*/  @!P1 BRA `(.L_x_93) ;  /* 0x0000000000b09947 */ /* 0x000fec0003800000 */
[----:B------:R-:W1:Y:S01]  /*01e0*/  LDC.64 R2, c[0x0][0x3a0] ;  /* 0x0000e800ff027b82 */ /* 0x000e620000000a00 */
[----:B------:R-:W-:Y:S02]  /*01f0*/  LOP3.LUT R11, R9, 0x7ffffff0, RZ, 0xc0, !PT ;  /* 0x7ffffff0090b7812 */ /* 0x000fe400078ec0ff */
[----:B------:R-:W-:Y:S02]  /*0200*/  MOV R7, RZ ;  /* 0x000000ff00077202 */ /* 0x000fe40000000f00 */
[----:B------:R-:W-:Y:S02]  /*0210*/  MOV R13, R0 ;  /* 0x00000000000d7202 */ /* 0x000fe40000000f00 */
[----:B------:R-:W-:Y:S02]  /*0220*/  IADD3 R26, PT, PT, -R11, RZ, RZ ;  /* 0x000000ff0b1a7210 */ /* 0x000fe40007ffe1ff */
[----:B-1----:R-:W-:-:S04]  /*0230*/  IADD3 R2, P1, PT, R2, 0x20, RZ ;  /* 0x0000002002027810 */ /* 0x002fc80007f3e0ff */
[----:B------:R-:W-:-:S09]  /*0240*/  IADD3.X R3, PT, PT, RZ, R3, RZ, P1, !PT ;  /* 0x00000003ff037210 */ /* 0x000fd20000ffe4ff */
.L_x_94:
[----:B------:R-:W-:-:S05]  /*0250*/  IMAD.WIDE R4, R13, 0x4, R2 ;  /* 0x000000040d047825 */ /* 0x000fca00078e0202 */
[----:B0-----:R-:W2:Y:S04]  /*0260*/  LDG.E.CONSTANT R24, desc[UR4][R4.64+-0x20] ;  /* 0xffffe00404187981 */ /* 0x001ea8000c1e9900 */
[----:B------:R-:W3:Y:S04]  /*0270*/  LDG.E.CONSTANT R23, desc[UR4][R4.64+-0x1c] ;  /* 0xffffe40404177981 */ /* 0x000ee8000c1e9900 */
[----:B------:R-:W4:Y:S04]  /*0280*/  LDG.E.CONSTANT R10, desc[UR4][R4.64+-0x18] ;  /* 0xffffe804040a7981 */ /* 0x000f28000c1e9900 */
[----:B------:R-:W5:Y:S04]  /*0290*/  LDG.E.CONSTANT R12, desc[UR4][R4.64+-0x14] ;  /* 0xffffec04040c7981 */ /* 0x000f68000c1e9900 */
        /* <DEDUP_REMOVED lines=8> */
[----:B------:R-:W5:Y:S01]  /*0320*/  LDG.E.CONSTANT R22, desc[UR4][R4.64+0x10] ;  /* 0x0000100404167981 */ /* 0x000f62000c1e9900 */
[----:B--2---:R-:W-:-:S03]  /*0330*/  FADD R24, R24, R7 ;  /* 0x0000000718187221 */ /* 0x004fc60000000000 */
[----:B------:R-:W2:Y:S01]  /*0340*/  LDG.E.CONSTANT R7, desc[UR4][R4.64+0x14] ;  /* 0x0000140404077981 */ /* 0x000ea2000c1e9900 */
[----:B---3--:R-:W-:-:S03]  /*0350*/  FADD R27, R24, R23 ;  /* 0x00000017181b7221 */ /* 0x008fc60000000000 */
[----:B------:R-:W3:Y:S04]  /*0360*/  LDG.E.CONSTANT R23, desc[UR4][R4.64+0x18] ;  /* 0x0000180404177981 */ /* 0x000ee8000c1e9900 */
[----:B------:R-:W3:Y:S01]  /*0370*/  LDG.E.CONSTANT R24, desc[UR4][R4.64+0x1c] ;  /* 0x00001c0404187981 */ /* 0x000ee2000c1e9900 */
[----:B----4-:R-:W-:Y:S01]  /*0380*/  FADD R27, R27, R10 ;  /* 0x0000000a1b1b7221 */ /* 0x010fe20000000000 */
[----:B------:R-:W-:Y:S02]  /*0390*/  IADD3 R26, PT, PT, R26, 0x10, RZ ;  /* 0x000000101a1a7810 */ /* 0x000fe40007ffe0ff */
[----:B------:R-:W-:Y:S01]  /*03a0*/  IADD3 R13, PT, PT, R13, 0x10, RZ ;  /* 0x000000100d0d7810 */ /* 0x000fe20007ffe0ff */
[----:B-----5:R-:W-:Y:S01]  /*03b0*/  FADD R27, R27, R12 ;  /* 0x0000000c1b1b7221 */ /* 0x020fe20000000000 */
[----:B------:R-:W-:-:S03]  /*03c0*/  ISETP.NE.AND P1, PT, R26, RZ, PT ;  /* 0x000000ff1a00720c */ /* 0x000fc60003f25270 */
[----:B------:R-:W-:-:S04]  /*03d0*/  FADD R14, R27, R14 ;  /* 0x0000000e1b0e7221 */ /* 0x000fc80000000000 */
        /* <DEDUP_REMOVED lines=8> */
[----:B--2---:R-:W-:-:S04]  /*0460*/  FADD R22, R22, R7 ;  /* 0x0000000716167221 */ /* 0x004fc80000000000 */
[----:B---3--:R-:W-:-:S04]  /*0470*/  FADD R23, R22, R23 ;  /* 0x0000001716177221 */ /* 0x008fc80000000000 */
[----:B------:R-:W-:Y:S01]  /*0480*/  FADD R7, R23, R24 ;  /* 0x0000001817077221 */ /* 0x000fe20000000000 */
[----:B------:R-:W-:Y:S06]  /*0490*/  @P1 BRA `(.L_x_94) ;  /* 0xfffffffc006c1947 */ /* 0x000fec000383ffff */
.L_x_93:
[----:B0-----:R-:W-:Y:S05]  /*04a0*/  BSYNC.RECONVERGENT B1 ;  /* 0x0000000000017941 */ /* 0x001fea0003800200 */
.L_x_92:
[----:B------:R-:W-:Y:S05]  /*04b0*/  @!P0 BRA `(.L_x_91) ;  /* 0x0000000000e08947 */ /* 0x000fea0003800000 */
[----:B------:R-:W-:Y:S01]  /*04c0*/  ISETP.GE.U32.AND P0, PT, R25, 0x8, PT ;  /* 0x000000081900780c */ /* 0x000fe20003f06070 */
[----:B------:R-:W-:Y:S01]  /*04d0*/  BSSY.RECONVERGENT B1, `(.L_x_95) ;  /* 0x0000018000017945 */ /* 0x000fe20003800200 */
[----:B------:R-:W-:-:S04]  /*04e0*/  LOP3.LUT R12, R9, 0x7, RZ, 0xc0, !PT ;  /* 0x00000007090c7812 */ /* 0x000fc800078ec0ff */
[----:B------:R-:W-:-:S07]  /*04f0*/  ISETP.NE.AND P1, PT, R12, RZ, PT ;  /* 0x000000ff0c00720c */ /* 0x000fce0003f25270 */
[----:B------:R-:W-:Y:S06]  /*0500*/  @!P0 BRA `(.L_x_96) ;  /* 0x0000000000508947 */ /* 0x000fec0003800000 */
[----:B------:R-:W0:Y:S01]  /*0510*/  LDC.64 R2, c[0x0][0x3a0] ;  /* 0x0000e800ff027b82 */ /* 0x000e220000000a00 */
[----:B------:R-:W-:-:S05]  /*0520*/  IADD3 R5, PT, PT, R0, R11, RZ ;  /* 0x0000000b00057210 */ /* 0x000fca0007ffe0ff */
[----:B0-----:R-:W-:-:S05]  /*0530*/  IMAD.WIDE R2, R5, 0x4, R2 ;  /* 0x0000000405027825 */ /* 0x001fca00078e0202 */
[----:B------:R-:W2:Y:S04]  /*0540*/  LDG.E.CONSTANT R4, desc[UR4][R2.64] ;  /* 0x0000000402047981 */ /* 0x000ea8000c1e9900 */
[----:B------:R-:W3:Y:S04]  /*0550*/  LDG.E.CONSTANT R5, desc[UR4][R2.64+0x4] ;  /* 0x0000040402057981 */ /* 0x000ee8000c1e9900 */
[----:B------:R-:W4:Y:S04]  /*0560*/  LDG.E.CONSTANT R13, desc[UR4][R2.64+0x8] ;  /* 0x00000804020d7981 */ /* 0x000f28000c1e9900 */
[----:B------:R-:W5:Y:S04]  /*0570*/  LDG.E.CONSTANT R15, desc[UR4][R2.64+0xc] ;  /* 0x00000c04020f7981 */ /* 0x000f68000c1e9900 */
[----:B------:R-:W5:Y:S04]  /*0580*/  LDG.E.CONSTANT R17, desc[UR4][R2.64+0x10] ;  /* 0x0000100402117981 */ /* 0x000f68000c1e9900 */
[----:B------:R-:W5:Y:S04]  /*0590*/  LDG.E.CONSTANT R19, desc[UR4][R2.64+0x14] ;  /* 0x0000140402137981 */ /* 0x000f68000c1e9900 */
[----:B------:R-:W5:Y:S04]  /*05a0*/  LDG.E.CONSTANT R21, desc[UR4][R2.64+0x18] ;  /* 0x0000180402157981 */ /* 0x000f68000c1e9900 */
[----:B------:R-:W5:Y:S01]  /*05b0*/  LDG.E.CONSTANT R23, desc[UR4][R2.64+0x1c] ;  /* 0x00001c0402177981 */ /* 0x000f62000c1e9900 */
[----:B------:R-:W-:Y:S01]  /*05c0*/  IADD3 R11, PT, PT, R11, 0x8, RZ ;  /* 0x000000080b0b7810 */ /* 0x000fe20007ffe0ff */
[----:B--2---:R-:W-:-:S04]  /*05d0*/  FADD R4, R7, R4 ;  /* 0x0000000407047221 */ /* 0x004fc80000000000 */
[----:B---3--:R-:W-:-:S04]  /*05e0*/  FADD R4, R4, R5 ;  /* 0x0000000504047221 */ /* 0x008fc80000000000 */
[----:B----4-:R-:W-:-:S04]  /*05f0*/  FADD R4, R4, R13 ;  /* 0x0000000d04047221 */ /* 0x010fc80000000000 */
[----:B-----5:R-:W-:-:S04]  /*0600*/  FADD R4, R4, R15 ;  /* 0x0000000f04047221 */ /* 0x020fc80000000000 */
[----:B------:R-:W-:-:S04]  /*0610*/  FADD R4, R4, R17 ;  /* 0x0000001104047221 */ /* 0x000fc80000000000 */
[----:B------:R-:W-:-:S04]  /*0620*/  FADD R4, R4, R19 ;  /* 0x0000001304047221 */ /* 0x000fc80000000000 */
[----:B------:R-:W-:-:S04]  /*0630*/  FADD R4, R4, R21 ;  /* 0x0000001504047221 */ /* 0x000fc80000000000 */
[----:B------:R-:W-:-:S07]  /*0640*/  FADD R7, R4, R23 ;  /* 0x0000001704077221 */ /* 0x000fce0000000000 */
.L_x_96:
[----:B------:R-:W-:Y:S05]  /*0650*/  BSYNC.RECONVERGENT B1 ;  /* 0x0000000000017941 */ /* 0x000fea0003800200 */
.L_x_95:
        /* <DEDUP_REMOVED lines=12> */
[----:B------:R-:W5:Y:S01]  /*0720*/  LDG.E.CONSTANT R15, desc[UR4][R2.64+0xc] ;  /* 0x00000c04020f7981 */ /* 0x000f62000c1e9900 */
[----:B------:R-:W-:Y:S01]  /*0730*/  IADD3 R11, PT, PT, R11, 0x4, RZ ;  /* 0x000000040b0b7810 */ /* 0x000fe20007ffe0ff */
[----:B--2---:R-:W-:-:S04]  /*0740*/  FADD R4, R7, R4 ;  /* 0x0000000407047221 */ /* 0x004fc80000000000 */
[----:B---3--:R-:W-:-:S04]  /*0750*/  FADD R4, R4, R5 ;  /* 0x0000000504047221 */ /* 0x008fc80000000000 */
[----:B----4-:R-:W-:-:S04]  /*0760*/  FADD R4, R4, R13 ;  /* 0x0000000d04047221 */ /* 0x010fc80000000000 */
[----:B-----5:R-:W-:-:S07]  /*0770*/  FADD R7, R4, R15 ;  /* 0x0000000f04077221 */ /* 0x020fce0000000000 */
.L_x_98:
[----:B------:R-:W-:Y:S05]  /*0780*/  BSYNC.RECONVERGENT B1 ;  /* 0x0000000000017941 */ /* 0x000fea0003800200 */
.L_x_97:
[----:B------:R-:W-:Y:S05]  /*0790*/  @!P1 BRA `(.L_x_91) ;  /* 0x0000000000289947 */ /* 0x000fea0003800000 */
[----:B------:R-:W0:Y:S01]  /*07a0*/  LDC.64 R4, c[0x0][0x3a0] ;  /* 0x0000e800ff047b82 */ /* 0x000e220000000a00 */
[----:B------:R-:W-:Y:S02]  /*07b0*/  IADD3 R11, PT, PT, R0, R11, RZ ;  /* 0x0000000b000b7210 */ /* 0x000fe40007ffe0ff */
[----:B------:R-:W-:-:S07]  /*07c0*/  IADD3 R10, PT, PT, -R10, RZ, RZ ;  /* 0x000000ff0a0a7210 */ /* 0x000fce0007ffe1ff */
.L_x_99:
[----:B0-----:R-:W-:-:S06]  /*07d0*/  IMAD.WIDE R2, R11, 0x4, R4 ;  /* 0x000000040b027825 */ /* 0x001fcc00078e0204 */
[----:B------:R-:W2:Y:S01]  /*07e0*/  LDG.E.CONSTANT R2, desc[UR4][R2.64] ;  /* 0x0000000402027981 */ /* 0x000ea2000c1e9900 */
[----:B------:R-:W-:Y:S02]  /*07f0*/  IADD3 R10, PT, PT, R10, 0x1, RZ ;  /* 0x000000010a0a7810 */ /* 0x000fe40007ffe0ff */
[----:B------:R-:W-:Y:S02]  /*0800*/  IADD3 R11, PT, PT, R11, 0x1, RZ ;  /* 0x000000010b0b7810 */ /* 0x000fe40007ffe0ff */
[----:B------:R-:W-:Y:S01]  /*0810*/  ISETP.NE.AND P0, PT, R10, RZ, PT ;  /* 0x000000ff0a00720c */ /* 0x000fe20003f05270 */
[----:B--2---:R-:W-:-:S12]  /*0820*/  FADD R7, R2, R7 ;  /* 0x0000000702077221 */ /* 0x004fd80000000000 */
[----:B------:R-:W-:Y:S05]  /*0830*/  @P0 BRA `(.L_x_99) ;  /* 0xfffffffc00e40947 */ /* 0x000fea000383ffff */
.L_x_91:
[----:B0-----:R-:W-:Y:S05]  /*0840*/  BSYNC.RECONVERGENT B0 ;  /* 0x0000000000007941 */ /* 0x001fea0003800200 */
.L_x_90:
[----:B------:R-:W-:Y:S01]  /*0850*/  ISETP.GE.U32.AND P0, PT, R8, UR6, PT ;  /* 0x0000000608007c0c */ /* 0x000fe2000bf06070 */
[----:B------:R-:W-:Y:S03]  /*0860*/  BSSY.RECONVERGENT B0, `(.L_x_100) ;  /* 0x0000072000007945 */ /* 0x000fe60003800200 */
[----:B------:R-:W-:-:S04]  /*0870*/  SEL R4, RZ, 0x1, P0 ;  /* 0x00000001ff047807 */ /* 0x000fc80000000000 */
[----:B------:R-:W-:-:S04]  /*0880*/  IADD3 R11, PT, PT, R9, R4, RZ ;  /* 0x00000004090b7210 */ /* 0x000fc80007ffe0ff */
[----:B------:R-:W-:-:S13]  /*0890*/  ISETP.GE.U32.AND P0, PT, R11, UR6, PT ;  /* 0x000000060b007c0c */ /* 0x000fda000bf06070 */
[----:B------:R-:W-:Y:S05]  /*08a0*/  @P0 BRA `(.L_x_101) ;  /* 0x0000000400b40947 */ /* 0x000fea0003800000 */
[C---:B------:R-:W-:Y:S01]  /*08b0*/  IADD3 R2, PT, PT, R11.reuse, -UR6, RZ ;  /* 0x800000060b027c10 */ /* 0x040fe2000fffe0ff */
[----:B------:R-:W-:Y:S01]  /*08c0*/  BSSY.RECONVERGENT B1, `(.L_x_102) ;  /* 0x0000032000017945 */ /* 0x000fe20003800200 */
[----:B------:R-:W-:Y:S02]  /*08d0*/  IADD3 R8, PT, PT, -R11, UR6, RZ ;  /* 0x000000060b087c10 */ /* 0x000fe4000fffe1ff */
[----:B------:R-:W-:Y:S02]  /*08e0*/  ISETP.GT.U32.AND P1, PT, R2, -0x10, PT ;  /* 0xfffffff00200780c */ /* 0x000fe40003f24070 */
[----:B------:R-:W-:-:S04]  /*08f0*/  LOP3.LUT R25, R8, 0xf, RZ, 0xc0, !PT ;  /* 0x0000000f08197812 */ /* 0x000fc800078ec0ff */
[----:B------:R-:W-:-:S07]  /*0900*/  ISETP.NE.AND P0, PT, R25, RZ, PT ;  /* 0x000000ff1900720c */ /* 0x000fce0003f05270 */
[----:B------:R-:W-:Y:S06]  /*0910*/  @P1 BRA `(.L_x_103) ;  /* 0x0000000000b01947 */ /* 0x000fec0003800000 */
[----:B------:R-:W0:Y:S01]  /*0920*/  LDC.64 R2, c[0x0][0x3a0] ;  /* 0x0000e800ff027b82 */ /* 0x000e220000000a00 */
[----:B------:R-:W-:Y:S02]  /*0930*/  LOP3.LUT R12, R8, 0xfffffff0, RZ, 0xc0, !PT ;  /* 0xfffffff0080c7812 */ /* 0x000fe400078ec0ff */
[----:B------:R-:W-:Y:S02]  /*0940*/  IADD3 R9, PT, PT, R4, R9, R0 ;  /* 0x0000000904097210 */ /* 0x000fe40007ffe000 */
[----:B------:R-:W-:Y:S02]  /*0950*/  IADD3 R12, PT, PT, -R12, RZ, RZ ;  /* 0x000000ff0c0c7210 */ /* 0x000fe40007ffe1ff */
[----:B0-----:R-:W-:-:S04]  /*0960*/  IADD3 R2, P1, PT, R2, 0x20, RZ ;  /* 0x0000002002027810 */ /* 0x001fc80007f3e0ff */
[----:B------:R-:W-:-:S09]  /*0970*/  IADD3.X R3, PT, PT, RZ, R3, RZ, P1, !PT ;  /* 0x00000003ff037210 */ /* 0x000fd20000ffe4ff */
.L_x_104:
[----:B------:R-:W-:-:S05]  /*0980*/  IMAD.WIDE R4, R9, 0x4, R2 ;  /* 0x0000000409047825 */ /* 0x000fca00078e0202 */
[----:B------:R-:W2:Y:S04]  /*0990*/  LDG.E.CONSTANT R24, desc[UR4][R4.64+-0x20] ;  /* 0xffffe00404187981 */ /* 0x000ea8000c1e9900 */
        /* <DEDUP_REMOVED lines=14> */
[----:B------:R-:W2:Y:S04]  /*0a80*/  LDG.E.CONSTANT R7, desc[UR4][R4.64+0x18] ;  /* 0x0000180404077981 */ /* 0x000ea8000c1e9900 */
[----:B------:R-:W2:Y:S01]  /*0a90*/  LDG.E.CONSTANT R24, desc[UR4][R4.64+0x1c] ;  /* 0x00001c0404187981 */ /* 0x000ea2000c1e9900 */
[----:B---3--:R-:W-:Y:S01]  /*0aa0*/  FADD R26, R26, R27 ;  /* 0x0000001b1a1a7221 */ /* 0x008fe20000000000 */
[----:B------:R-:W-:Y:S02]  /*0ab0*/  IADD3 R12, PT, PT, R12, 0x10, RZ ;  /* 0x000000100c0c7810 */ /* 0x000fe40007ffe0ff */
[----:B------:R-:W-:Y:S01]  /*0ac0*/  IADD3 R11, PT, PT, R11, 0x10, RZ ;  /* 0x000000100b0b7810 */ /* 0x000fe20007ffe0ff */
[----:B----4-:R-:W-:Y:S01]  /*0ad0*/  FADD R23, R26, R23 ;  /* 0x000000171a177221 */ /* 0x010fe20000000000 */
[----:B------:R-:W-:-:S02]  /*0ae0*/  ISETP.NE.AND P1, PT, R12, RZ, PT ;  /* 0x000000ff0c00720c */ /* 0x000fc40003f25270 */
[----:B------:R-:W-:Y:S01]  /*0af0*/  IADD3 R9, PT, PT, R9, 0x10, RZ ;  /* 0x0000001009097810 */ /* 0x000fe20007ffe0ff */
[----:B-----5:R-:W-:-:S04]  /*0b00*/  FADD R22, R23, R22 ;  /* 0x0000001617167221 */ /* 0x020fc80000000000 */
        /* <DEDUP_REMOVED lines=11> */
[----:B------:R-:W-:Y:S01]  /*0bc0*/  FADD R7, R7, R24 ;  /* 0x0000001807077221 */ /* 0x000fe20000000000 */
[----:B------:R-:W-:Y:S06]  /*0bd0*/  @P1 BRA `(.L_x_104) ;  /* 0xfffffffc00681947 */ /* 0x000fec000383ffff */
.L_x_103:
[----:B------:R-:W-:Y:S05]  /*0be0*/  BSYNC.RECONVERGENT B1 ;  /* 0x0000000000017941 */ /* 0x000fea0003800200 */
.L_x_102:
        /* <DEDUP_REMOVED lines=26> */
.L_x_106:
[----:B------:R-:W-:Y:S05]  /*0d90*/  BSYNC.RECONVERGENT B1 ;  /* 0x0000000000017941 */ /* 0x000fea0003800200 */
.L_x_105:
        /* <DEDUP_REMOVED lines=18> */
.L_x_108:
[----:B------:R-:W-:Y:S05]  /*0ec0*/  BSYNC.RECONVERGENT B1 ;  /* 0x0000000000017941 */ /* 0x000fea0003800200 */
.L_x_107:
[----:B------:R-:W-:Y:S05]  /*0ed0*/  @!P1 BRA `(.L_x_101) ;  /* 0x0000000000289947 */ /* 0x000fea0003800000 */
[----:B------:R-:W0:Y:S01]  /*0ee0*/  LDC.64 R4, c[0x0][0x3a0] ;  /* 0x0000e800ff047b82 */ /* 0x000e220000000a00 */
[----:B------:R-:W-:Y:S02]  /*0ef0*/  IADD3 R11, PT, PT, R0, R11, RZ ;  /* 0x0000000b000b7210 */ /* 0x000fe40007ffe0ff */
[----:B------:R-:W-:-:S07]  /*0f00*/  IADD3 R0, PT, PT, -R8, RZ, RZ ;  /* 0x000000ff08007210 */ /* 0x000fce0007ffe1ff */
.L_x_109:
[----:B0-----:R-:W-:-:S06]  /*0f10*/  IMAD.WIDE R2, R11, 0x4, R4 ;  /* 0x000000040b027825 */ /* 0x001fcc00078e0204 */
[----:B------:R-:W2:Y:S01]  /*0f20*/  LDG.E.CONSTANT R2, desc[UR4][R2.64] ;  /* 0x0000000402027981 */ /* 0x000ea2000c1e9900 */
[----:B------:R-:W-:Y:S02]  /*0f30*/  IADD3 R0, PT, PT, R0, 0x1, RZ ;  /* 0x0000000100007810 */ /* 0x000fe40007ffe0ff */
[----:B------:R-:W-:Y:S02]  /*0f40*/  IADD3 R11, PT, PT, R11, 0x1, RZ ;  /* 0x000000010b0b7810 */ /* 0x000fe40007ffe0ff */
[----:B------:R-:W-:Y:S01]  /*0f50*/  ISETP.NE.AND P0, PT, R0, RZ, PT ;  /* 0x000000ff0000720c */ /* 0x000fe20003f05270 */
[----:B--2---:R-:W-:-:S12]  /*0f60*/  FADD R7, R2, R7 ;  /* 0x0000000702077221 */ /* 0x004fd80000000000 */
[----:B------:R-:W-:Y:S05]  /*0f70*/  @P0 BRA `(.L_x_109) ;  /* 0xfffffffc00e40947 */ /* 0x000fea000383ffff */
.L_x_101:
[----:B------:R-:W-:Y:S05]  /*0f80*/  BSYNC.RECONVERGENT B0 ;  /* 0x0000000000007941 */ /* 0x000fea0003800200 */
.L_x_100:
[----:B------:R-:W0:Y:S01]  /*0f90*/  LDC.64 R2, c[0x0][0x3a8] ;  /* 0x0000ea00ff027b82 */ /* 0x000e220000000a00 */
[----:B------:R-:W-:Y:S01]  /*0fa0*/  FADD R5, -R7, -RZ ;  /* 0x800000ff07057221 */ /* 0x000fe20000000100 */
[----:B0-----:R-:W-:-:S05]  /*0fb0*/  IMAD.WIDE R6, R6, 0x4, R2 ;  /* 0x0000000406067825 */ /* 0x001fca00078e0202 */
[----:B------:R-:W-:Y:S01]  /*0fc0*/  STG.E desc[UR4][R6.64], R5 ;  /* 0x0000000506007986 */ /* 0x000fe2000c101904 */
[----:B------:R-:W-:Y:S05]  /*0fd0*/  EXIT ;  /* 0x000000000000794d */ /* 0x000fea0003800000 */
.L_x_89:
[----:B------:R-:W1:Y:S08]  /*0fe0*/  LDC.64 R2, c[0x0][0x3a0] ;  /* 0x0000e800ff027b82 */ /* 0x000e700000000a00 */
[----:B------:R-:W2:Y:S01]  /*0ff0*/  LDC.64 R4, c[0x0][0x3a8] ;  /* 0x0000ea00ff047b82 */ /* 0x000ea20000000a00 */
[----:B-1----:R-:W-:-:S06]  /*1000*/  IMAD.WIDE R2, R6, 0x4, R2 ;  /* 0x0000000406027825 */ /* 0x002fcc00078e0202 */
[----:B0-----:R-:W3:Y:S01]  /*1010*/  LDG.E.CONSTANT R3, desc[UR4][R2.64] ;  /* 0x0000000402037981 */ /* 0x001ee2000c1e9900 */
[----:B--2---:R-:W-:-:S05]  /*1020*/  IMAD.WIDE R4, R6, 0x4, R4 ;  /* 0x0000000406047825 */ /* 0x004fca00078e0204 */
[----:B---3--:R-:W-:Y:S01]  /*1030*/  STG.E desc[UR4][R4.64], R3 ;  /* 0x0000000304007986 */ /* 0x008fe2000c101904 */
[----:B------:R-:W-:Y:S05]  /*1040*/  EXIT ;  /* 0x000000000000794d */ /* 0x000fea0003800000 */
.L_x_110:
        /* <DEDUP_REMOVED lines=11> */
.L_x_370:


//--------------------- .text.update_positions_kernel --------------------------
	.section	.text.update_positions_kernel,"ax",@progbits
	.align	128
        .global         update_positions_kernel
        .type           update_positions_kernel,@function
        .size           update_positions_kernel,(.L_x_361 - update_positions_kernel)
        .other          update_positions_kernel,@"STO_CUDA_ENTRY STV_DEFAULT"
update_positions_kernel:
.text.update_positions_kernel:
        /* <DEDUP_REMOVED lines=9> */
[----:B------:R-:W1:Y:S01]  /*0090*/  LDCU.64 UR4, c[0x0][0x358] ;  /* 0x00006b00ff0477ac */ /* 0x000e620008000a00 */
[----:B------:R-:W2:Y:S06]  /*00a0*/  LDCU.64 UR6, c[0x0][0x3c8] ;  /* 0x00007900ff0677ac */ /* 0x000eac0008000a00 */
[----:B------:R-:W3:Y:S08]  /*00b0*/  LDC.64 R10, c[0x0][0x398] ;  /* 0x0000e600ff0a7b82 */ /* 0x000ef00000000a00 */
[----:B------:R-:W4:Y:S08]  /*00c0*/  LDC.64 R6, c[0x0][0x3b8] ;  /* 0x0000ee00ff067b82 */ /* 0x000f300000000a00 */
[----:B------:R-:W5:Y:S01]  /*00d0*/  LDC.64 R16, c[0x0][0x3a8] ;  /* 0x0000ea00ff107b82 */ /* 0x000f620000000a00 */
[----:B0-----:R-:W-:-:S06]  /*00e0*/  IMAD.WIDE R12, R2, 0x4, R12 ;  /* 0x00000004020c7825 */ /* 0x001fcc00078e020c */
[----:B-1----:R-:W2:Y:S01]  /*00f0*/  LDG.E.CONSTANT R12, desc[UR4][R12.64] ;  /* 0x000000040c0c7981 */ /* 0x002ea2000c1e9900 */
[----:B------:R-:W0:Y:S01]  /*0100*/  LDC.64 R4, c[0x0][0x3b0] ;  /* 0x0000ec00ff047b82 */ /* 0x000e220000000a00 */
[----:B---3--:R-:W-:-:S06]  /*0110*/  IMAD.WIDE R10, R2, 0x4, R10 ;  /* 0x00000004020a7825 */ /* 0x008fcc00078e020a */
[----:B------:R-:W3:Y:S01]  /*0120*/  LDG.E.CONSTANT R10, desc[UR4][R10.64] ;  /* 0x000000040a0a7981 */ /* 0x000ee2000c1e9900 */
[----:B------:R-:W1:Y:S01]  /*0130*/  LDC.64 R8, c[0x0][0x3c0] ;  /* 0x0000f000ff087b82 */ /* 0x000e620000000a00 */
[----:B----4-:R-:W-:-:S05]  /*0140*/  IMAD.WIDE R6, R2, 0x4, R6 ;  /* 0x0000000402067825 */ /* 0x010fca00078e0206 */
[----:B------:R-:W4:Y:S01]  /*0150*/  LDG.E R0, desc[UR4][R6.64] ;  /* 0x0000000406007981 */ /* 0x000f22000c1e1900 */
[C---:B-----5:R-:W-:Y:S01]  /*0160*/  IMAD.WIDE R16, R2.reuse, 0x4, R16 ;  /* 0x0000000402107825 */ /* 0x060fe200078e0210 */
[----:B------:R-:W5:Y:S05]  /*0170*/  LDC R18, c[0x0][0x3d0] ;  /* 0x0000f400ff127b82 */ /* 0x000f6a0000000800 */
[----:B------:R-:W5:Y:S01]  /*0180*/  LDG.E.CONSTANT R16, desc[UR4][R16.64] ;  /* 0x0000000410107981 */ /* 0x000f62000c1e9900 */
[----:B0-----:R-:W-:-:S05]  /*0190*/  IMAD.WIDE R4, R2, 0x4, R4 ;  /* 0x0000000402047825 */ /* 0x001fca00078e0204 */
[----:B------:R-:W5:Y:S01]  /*01a0*/  LDG.E R15, desc[UR4][R4.64] ;  /* 0x00000004040f7981 */ /* 0x000f62000c1e1900 */
[----:B-1----:R-:W-:-:S05]  /*01b0*/  IMAD.WIDE R8, R2, 0x4, R8 ;  /* 0x0000000402087825 */ /* 0x002fca00078e0208 */
[----:B------:R-:W5:Y:S01]  /*01c0*/  LDG.E R14, desc[UR4][R8.64] ;  /* 0x00000004080e7981 */ /* 0x000f62000c1e1900 */
[----:B------:R-:W-:Y:S01]  /*01d0*/  BSSY.RECONVERGENT B0, `(.L_x_111) ;  /* 0x000002d000007945 */ /* 0x000fe20003800200 */
[----:B--2---:R-:W-:Y:S01]  /*01e0*/  FMUL R3, R12, UR6 ;  /* 0x000000060c037c20 */ /* 0x004fe20008400000 */
[----:B---3--:R-:W-:-:S03]  /*01f0*/  FMUL R10, R10, UR6 ;  /* 0x000000060a0a7c20 */ /* 0x008fc60008400000 */
[----:B----4-:R-:W-:-:S04]  /*0200*/  FFMA R13, R0, UR7, -R3 ;  /* 0x00000007000d7c23 */ /* 0x010fc80008000803 */
[----:B------:R-:W-:Y:S01]  /*0210*/  FMUL R0, R13, R13 ;  /* 0x0000000d0d007220 */ /* 0x000fe20000400000 */
[----:B-----5:R-:W-:Y:S01]  /*0220*/  FMUL R11, R16, UR6 ;  /* 0x00000006100b7c20 */ /* 0x020fe20008400000 */
[----:B------:R-:W-:-:S04]  /*0230*/  FFMA R15, R15, UR7, -R10 ;  /* 0x000000070f0f7c23 */ /* 0x000fc8000800080a */
[----:B------:R-:W-:Y:S01]  /*0240*/  FFMA R0, R15, R15, R0 ;  /* 0x0000000f0f007223 */ /* 0x000fe20000000000 */
[----:B------:R-:W-:Y:S01]  /*0250*/  FFMA R11, R14, UR7, -R11 ;  /* 0x000000070e0b7c23 */ /* 0x000fe2000800080b */
[----:B------:R-:W-:-:S03]  /*0260*/  FMUL R3, R18, R18 ;  /* 0x0000001212037220 */ /* 0x000fc60000400000 */
[----:B------:R-:W-:-:S05]  /*0270*/  FFMA R0, R11, R11, R0 ;  /* 0x0000000b0b007223 */ /* 0x000fca0000000000 */
[----:B------:R-:W-:-:S13]  /*0280*/  FSETP.GT.AND P0, PT, R0, R3, PT ;  /* 0x000000030000720b */ /* 0x000fda0003f04000 */
[----:B------:R-:W-:Y:S05]  /*0290*/  @!P0 BRA `(.L_x_112) ;  /* 0x0000000000808947 */ /* 0x000fea0003800000 */
[----:B------:R-:W-:Y:S01]  /*02a0*/  FMNMX R0, R0, 1.00000001335143196e-10, !PT ;  /* 0x2edbe6ff00007809 */ /* 0x000fe20007800000 */
[----:B------:R-:W-:Y:S03]  /*02b0*/  BSSY.RECONVERGENT B1, `(.L_x_113) ;  /* 0x000000c000017945 */ /* 0x000fe60003800200 */
[----:B------:R-:W-:Y:S01]  /*02c0*/  IADD3 R10, PT, PT, R0, -0xd000000, RZ ;  /* 0xf3000000000a7810 */ /* 0x000fe20007ffe0ff */
[----:B------:R0:W1:Y:S03]  /*02d0*/  MUFU.RSQ R3, R0 ;  /* 0x0000000000037308 */ /* 0x0000660000001400 */
[----:B------:R-:W-:-:S13]  /*02e0*/  ISETP.GT.U32.AND P0, PT, R10, 0x727fffff, PT ;  /* 0x727fffff0a00780c */ /* 0x000fda0003f04070 */
[----:B0-----:R-:W-:Y:S05]  /*02f0*/  @!P0 BRA `(.L_x_114) ;  /* 0x00000000000c8947 */ /* 0x001fea0003800000 */
[----:B------:R-:W-:-:S07]  /*0300*/  MOV R16, 0x320 ;  /* 0x0000032000107802 */ /* 0x000fce0000000f00 */
[----:B-1----:R-:W-:Y:S05]  /*0310*/  CALL.REL.NOINC `($__internal_3_$__cuda_sm20_sqrt_rn_f32_slowpath) ;  /* 0x0000000000b07944 */ /* 0x002fea0003c00000 */
[----:B------:R-:W-:Y:S05]  /*0320*/  BRA `(.L_x_115) ;  /* 0x0000000000107947 */ /* 0x000fea0003800000 */
.L_x_114:
[----:B-1----:R-:W-:Y:S01]  /*0330*/  FMUL.FTZ R17, R0, R3 ;  /* 0x0000000300117220 */ /* 0x002fe20000410000 */
[----:B------:R-:W-:-:S03]  /*0340*/  FMUL.FTZ R3, R3, 0.5 ;  /* 0x3f00000003037820 */ /* 0x000fc60000410000 */
[----:B------:R-:W-:-:S04]  /*0350*/  FFMA R0, -R17, R17, R0 ;  /* 0x0000001111007223 */ /* 0x000fc80000000100 */
[----:B------:R-:W-:-:S07]  /*0360*/  FFMA R3, R0, R3, R17 ;  /* 0x0000000300037223 */ /* 0x000fce0000000011 */
.L_x_115:
[----:B------:R-:W-:Y:S05]  /*0370*/  BSYNC.RECONVERGENT B1 ;  /* 0x0000000000017941 */ /* 0x000fea0003800200 */
.L_x_113:
[----:B------:R-:W0:Y:S01]  /*0380*/  LDCU UR6, c[0x0][0x3d0] ;  /* 0x00007a00ff0677ac */ /* 0x000e220008000800 */
[----:B------:R-:W1:Y:S01]  /*0390*/  MUFU.RCP R0, R3 ;  /* 0x0000000300007308 */ /* 0x000e620000001000 */
[----:B------:R-:W-:Y:S01]  /*03a0*/  BSSY.RECONVERGENT B1, `(.L_x_116) ;  /* 0x000000c000017945 */ /* 0x000fe20003800200 */
[----:B0-----:R-:W-:Y:S01]  /*03b0*/  MOV R12, UR6 ;  /* 0x00000006000c7c02 */ /* 0x001fe20008000f00 */
[----:B-1----:R-:W-:-:S05]  /*03c0*/  FFMA R17, R0, -R3, 1 ;  /* 0x3f80000000117423 */ /* 0x002fca0000000803 */
[----:B------:R-:W0:Y:S01]  /*03d0*/  FCHK P0, R12, R3 ;  /* 0x000000030c007302 */ /* 0x000e220000000000 */
[----:B------:R-:W-:-:S04]  /*03e0*/  FFMA R0, R0, R17, R0 ;  /* 0x0000001100007223 */ /* 0x000fc80000000000 */
[----:B------:R-:W-:-:S04]  /*03f0*/  FFMA R10, R0, UR6, RZ ;  /* 0x00000006000a7c23 */ /* 0x000fc800080000ff */
[----:B------:R-:W-:-:S04]  /*0400*/  FFMA R17, R10, -R3, UR6 ;  /* 0x000000060a117e23 */ /* 0x000fc80008000803 */
[----:B------:R-:W-:Y:S01]  /*0410*/  FFMA R0, R0, R17, R10 ;  /* 0x0000001100007223 */ /* 0x000fe2000000000a */
[----:B0-----:R-:W-:Y:S06]  /*0420*/  @!P0 BRA `(.L_x_117) ;  /* 0x00000000000c8947 */ /* 0x001fec0003800000 */
[----:B------:R-:W-:Y:S01]  /*0430*/  IMAD.MOV.U32 R0, RZ, RZ, R3 ;  /* 0x000000ffff007224 */ /* 0x000fe200078e0003 */
[----:B------:R-:W-:-:S07]  /*0440*/  MOV R10, 0x460 ;  /* 0x00000460000a7802 */ /* 0x000fce0000000f00 */
[----:B------:R-:W-:Y:S05]  /*0450*/  CALL.REL.NOINC `($__internal_4_$__cuda_sm3x_div_rn_noftz_f32_slowpath) ;  /* 0x0000000000b47944 */ /* 0x000fea0003c00000 */
.L_x_117:
[----:B------:R-:W-:Y:S05]  /*0460*/  BSYNC.RECONVERGENT B1 ;  /* 0x0000000000017941 */ /* 0x000fea0003800200 */
.L_x_116:
[-C--:B------:R-:W-:Y:S01]  /*0470*/  FMUL R15, R15, R0.reuse ;  /* 0x000000000f0f7220 */ /* 0x080fe20000400000 */
[-C--:B------:R-:W-:Y:S01]  /*0480*/  FMUL R13, R13, R0.reuse ;  /* 0x000000000d0d7220 */ /* 0x080fe20000400000 */
[----:B------:R-:W-:-:S07]  /*0490*/  FMUL R11, R11, R0 ;  /* 0x000000000b0b7220 */ /* 0x000fce0000400000 */
.L_x_112:
[----:B------:R-:W-:Y:S05]  /*04a0*/  BSYNC.RECONVERGENT B0 ;  /* 0x0000000000007941 */ /* 0x000fea0003800200 */
.L_x_111:
[----:B------:R-:W0:Y:S01]  /*04b0*/  LDC.64 R16, c[0x0][0x380] ;  /* 0x0000e000ff107b82 */ /* 0x000e220000000a00 */
[----:B------:R-:W-:Y:S04]  /*04c0*/  STG.E desc[UR4][R4.64], R15 ;  /* 0x0000000f04007986 */ /* 0x000fe8000c101904 */
[----:B------:R-:W-:Y:S03]  /*04d0*/  STG.E desc[UR4][R6.64], R13 ;  /* 0x0000000d06007986 */ /* 0x000fe6000c101904 */
[----:B------:R-:W1:Y:S01]  /*04e0*/  LDC.64 R18, c[0x0][0x388] ;  /* 0x0000e200ff127b82 */ /* 0x000e620000000a00 */
[----:B------:R2:W-:Y:S07]  /*04f0*/  STG.E desc[UR4][R8.64], R11 ;  /* 0x0000000b08007986 */ /* 0x0005ee000c101904 */
[----:B------:R-:W3:Y:S01]  /*0500*/  LDC.64 R20, c[0x0][0x390] ;  /* 0x0000e400ff147b82 */ /* 0x000ee20000000a00 */
[----:B0-----:R-:W-:-:S05]  /*0510*/  IMAD.WIDE R16, R2, 0x4, R16 ;  /* 0x0000000402107825 */ /* 0x001fca00078e0210 */
[----:B------:R-:W4:Y:S01]  /*0520*/  LDG.E R0, desc[UR4][R16.64] ;  /* 0x0000000410007981 */ /* 0x000f22000c1e1900 */
[----:B-1----:R-:W-:-:S04]  /*0530*/  IMAD.WIDE R18, R2, 0x4, R18 ;  /* 0x0000000402127825 */ /* 0x002fc800078e0212 */
[----:B----4-:R-:W-:-:S05]  /*0540*/  FADD R23, R0, R15 ;  /* 0x0000000f00177221 */ /* 0x010fca0000000000 */
[----:B------:R-:W-:Y:S04]  /*0550*/  STG.E desc[UR4][R16.64], R23 ;  /* 0x0000001710007986 */ /* 0x000fe8000c101904 */
[----:B------:R-:W4:Y:S01]  /*0560*/  LDG.E R0, desc[UR4][R18.64] ;  /* 0x0000000412007981 */ /* 0x000f22000c1e1900 */
[----:B---3--:R-:W-:-:S04]  /*0570*/  IMAD.WIDE R2, R2, 0x4, R20 ;  /* 0x0000000402027825 */ /* 0x008fc800078e0214 */
[----:B----4-:R-:W-:-:S05]  /*0580*/  FADD R25, R0, R13 ;  /* 0x0000000d00197221 */ /* 0x010fca0000000000 */
[----:B------:R-:W-:Y:S04]  /*0590*/  STG.E desc[UR4][R18.64], R25 ;  /* 0x0000001912007986 */ /* 0x000fe8000c101904 */
[----:B------:R-:W2:Y:S02]  /*05a0*/  LDG.E R0, desc[UR4][R2.64] ;  /* 0x0000000402007981 */ /* 0x000ea4000c1e1900 */
[----:B--2---:R-:W-:-:S05]  /*05b0*/  FADD R11, R0, R11 ;  /* 0x0000000b000b7221 */ /* 0x004fca0000000000 */
[----:B------:R-:W-:Y:S01]  /*05c0*/  STG.E desc[UR4][R2.64], R11 ;  /* 0x0000000b02007986 */ /* 0x000fe2000c101904 */
[----:B------:R-:W-:Y:S05]  /*05d0*/  EXIT ;  /* 0x000000000000794d */ /* 0x000fea0003800000 */
        .weak           $__internal_3_$__cuda_sm20_sqrt_rn_f32_slowpath
        .type           $__internal_3_$__cuda_sm20_sqrt_rn_f32_slowpath,@function
        .size           $__internal_3_$__cuda_sm20_sqrt_rn_f32_slowpath,($__internal_4_$__cuda_sm3x_div_rn_noftz_f32_slowpath - $__internal_3_$__cuda_sm20_sqrt_rn_f32_slowpath)
$__internal_3_$__cuda_sm20_sqrt_rn_f32_slowpath:
[----:B------:R-:W-:-:S13]  /*05e0*/  LOP3.LUT P0, RZ, R0, 0x7fffffff, RZ, 0xc0, !PT ;  /* 0x7fffffff00ff7812 */ /* 0x000fda000780c0ff */
[----:B------:R-:W-:Y:S01]  /*05f0*/  @!P0 MOV R3, R0 ;  /* 0x0000000000038202 */ /* 0x000fe20000000f00 */
[----:B------:R-:W-:Y:S06]  /*0600*/  @!P0 BRA `(.L_x_118) ;  /* 0x0000000000408947 */ /* 0x000fec0003800000 */
[----:B------:R-:W-:-:S13]  /*0610*/  FSETP.GEU.FTZ.AND P0, PT, R0, RZ, PT ;  /* 0x000000ff0000720b */ /* 0x000fda0003f1e000 */
[----:B------:R-:W-:Y:S01]  /*0620*/  @!P0 IMAD.MOV.U32 R3, RZ, RZ, 0x7fffffff ;  /* 0x7fffffffff038424 */ /* 0x000fe200078e00ff */
        /* <DEDUP_REMOVED lines=14> */
.L_x_118:
[----:B------:R-:W-:-:S04]  /*0710*/  IMAD.MOV.U32 R17, RZ, RZ, 0x0 ;  /* 0x00000000ff117424 */ /* 0x000fc800078e00ff */
[----:B------:R-:W-:Y:S05]  /*0720*/  RET.REL.NODEC R16 `(update_positions_kernel) ;  /* 0xfffffff810347950 */ /* 0x000fea0003c3ffff */
        .weak           $__internal_4_$__cuda_sm3x_div_rn_noftz_f32_slowpath
        .type           $__internal_4_$__cuda_sm3x_div_rn_noftz_f32_slowpath,@function
        .size           $__internal_4_$__cuda_sm3x_div_rn_noftz_f32_slowpath,(.L_x_361 - $__internal_4_$__cuda_sm3x_div_rn_noftz_f32_slowpath)
$__internal_4_$__cuda_sm3x_div_rn_noftz_f32_slowpath:
[----:B------:R-:W0:Y:S01]  /*0730*/  LDC R3, c[0x0][0x3d0] ;  /* 0x0000f400ff037b82 */ /* 0x000e220000000800 */
[----:B------:R-:W-:Y:S01]  /*0740*/  SHF.R.U32.HI R12, RZ, 0x17, R0 ;  /* 0x00000017ff0c7819 */ /* 0x000fe20000011600 */
[----:B------:R-:W1:Y:S01]  /*0750*/  LDCU UR6, c[0x0][0x3d0] ;  /* 0x00007a00ff0677ac */ /* 0x000e620008000800 */
[----:B------:R-:W-:Y:S02]  /*0760*/  BSSY.RECONVERGENT B2, `(.L_x_119) ;  /* 0x0000063000027945 */ /* 0x000fe40003800200 */
[----:B------:R-:W-:-:S04]  /*0770*/  LOP3.LUT R12, R12, 0xff, RZ, 0xc0, !PT ;  /* 0x000000ff0c0c7812 */ /* 0x000fc800078ec0ff */
[----:B------:R-:W-:-:S04]  /*0780*/  IADD3 R19, PT, PT, R12, -0x1, RZ ;  /* 0xffffffff0c137810 */ /* 0x000fc80007ffe0ff */
[----:B------:R-:W-:Y:S02]  /*0790*/  ISETP.GT.U32.AND P0, PT, R19, 0xfd, PT ;  /* 0x000000fd1300780c */ /* 0x000fe40003f04070 */
[----:B-1----:R-:W-:Y:S02]  /*07a0*/  MOV R17, UR6 ;  /* 0x0000000600117c02 */ /* 0x002fe40008000f00 */
[----:B0-----:R-:W-:-:S04]  /*07b0*/  SHF.R.U32.HI R14, RZ, 0x17, R3 ;  /* 0x00000017ff0e7819 */ /* 0x001fc80000011603 */
[----:B------:R-:W-:-:S05]  /*07c0*/  LOP3.LUT R16, R14, 0xff, RZ, 0xc0, !PT ;  /* 0x000000ff0e107812 */ /* 0x000fca00078ec0ff */
[----:B------:R-:W-:-:S05]  /*07d0*/  VIADD R18, R16, 0xffffffff ;  /* 0xffffffff10127836 */ /* 0x000fca0000000000 */
[----:B------:R-:W-:-:S13]  /*07e0*/  ISETP.GT.U32.OR P0, PT, R18, 0xfd, P0 ;  /* 0x000000fd1200780c */ /* 0x000fda0000704470 */
[----:B------:R-:W-:Y:S01]  /*07f0*/  @!P0 IMAD.MOV.U32 R14, RZ, RZ, RZ ;  /* 0x000000ffff0e8224 */ /* 0x000fe200078e00ff */
        /* <DEDUP_REMOVED lines=20> */
[----:B------:R-:W-:Y:S02]  /*0940*/  @!P0 IMAD.MOV.U32 R14, RZ, RZ, -0x40 ;  /* 0xffffffc0ff0e8424 */ /* 0x000fe400078e00ff */
[----:B------:R-:W-:Y:S01]  /*0950*/  @!P0 FFMA R17, R3, 1.84467440737095516160e+19, RZ ;  /* 0x5f80000003118823 */ /* 0x000fe200000000ff */
[----:B------:R-:W-:Y:S02]  /*0960*/  @!P1 FFMA R0, R0, 1.84467440737095516160e+19, RZ ;  /* 0x5f80000000009823 */ /* 0x000fe400000000ff */
[----:B------:R-:W-:-:S07]  /*0970*/  @!P1 IADD3 R14, PT, PT, R14, 0x40, RZ ;  /* 0x000000400e0e9810 */ /* 0x000fce0007ffe0ff */
.L_x_120:
[----:B------:R-:W-:Y:S01]  /*0980*/  LEA R3, R12, 0xc0800000, 0x17 ;  /* 0xc08000000c037811 */ /* 0x000fe200078eb8ff */
[----:B------:R-:W-:Y:S01]  /*0990*/  BSSY.RECONVERGENT B3, `(.L_x_125) ;  /* 0x0000036000037945 */ /* 0x000fe20003800200 */
[----:B------:R-:W-:-:S03]  /*09a0*/  IADD3 R16, PT, PT, R16, -0x7f, RZ ;  /* 0xffffff8110107810 */ /* 0x000fc60007ffe0ff */
[----:B------:R-:W-:Y:S02]  /*09b0*/  IMAD.IADD R18, R0, 0x1, -R3 ;  /* 0x0000000100127824 */ /* 0x000fe400078e0a03 */
[----:B------:R-:W-:Y:S02]  /*09c0*/  IMAD R0, R16, -0x800000, R17 ;  /* 0xff80000010007824 */ /* 0x000fe400078e0211 */
[----:B------:R-:W0:Y:S01]  /*09d0*/  MUFU.RCP R3, R18 ;  /* 0x0000001200037308 */ /* 0x000e220000001000 */
[----:B------:R-:W-:-:S04]  /*09e0*/  FADD.FTZ R19, -R18, -RZ ;  /* 0x800000ff12137221 */ /* 0x000fc80000010100 */
[----:B0-----:R-:W-:-:S04]  /*09f0*/  FFMA R20, R3, R19, 1 ;  /* 0x3f80000003147423 */ /* 0x001fc80000000013 */
[----:B------:R-:W-:-:S04]  /*0a00*/  FFMA R3, R3, R20, R3 ;  /* 0x0000001403037223 */ /* 0x000fc80000000003 */
[----:B------:R-:W-:-:S04]  /*0a10*/  FFMA R20, R0, R3, RZ ;  /* 0x0000000300147223 */ /* 0x000fc800000000ff */
[----:B------:R-:W-:-:S04]  /*0a20*/  FFMA R17, R19, R20, R0 ;  /* 0x0000001413117223 */ /* 0x000fc80000000000 */
[----:B------:R-:W-:Y:S01]  /*0a30*/  FFMA R20, R3, R17, R20 ;  /* 0x0000001103147223 */ /* 0x000fe20000000014 */
[----:B------:R-:W-:-:S03]  /*0a40*/  IADD3 R17, PT, PT, R16, 0x7f, -R12 ;  /* 0x0000007f10117810 */ /* 0x000fc60007ffe80c */
[----:B------:R-:W-:Y:S02]  /*0a50*/  FFMA R19, R19, R20, R0 ;  /* 0x0000001413137223 */ /* 0x000fe40000000000 */
[----:B------:R-:W-:Y:S02]  /*0a60*/  IMAD.IADD R17, R17, 0x1, R14 ;  /* 0x0000000111117824 */ /* 0x000fe400078e020e */
[----:B------:R-:W-:-:S05]  /*0a70*/  FFMA R0, R3, R19, R20 ;  /* 0x0000001303007223 */ /* 0x000fca0000000014 */
[----:B------:R-:W-:-:S04]  /*0a80*/  SHF.R.U32.HI R12, RZ, 0x17, R0 ;  /* 0x00000017ff0c7819 */ /* 0x000fc80000011600 */
[----:B------:R-:W-:-:S04]  /*0a90*/  LOP3.LUT R12, R12, 0xff, RZ, 0xc0, !PT ;  /* 0x000000ff0c0c7812 */ /* 0x000fc800078ec0ff */
[----:B------:R-:W-:-:S05]  /*0aa0*/  IADD3 R16, PT, PT, R12, R17, RZ ;  /* 0x000000110c107210 */ /* 0x000fca0007ffe0ff */
[----:B------:R-:W-:-:S05]  /*0ab0*/  VIADD R12, R16, 0xffffffff ;  /* 0xffffffff100c7836 */ /* 0x000fca0000000000 */
        /* <DEDUP_REMOVED lines=10> */
[C---:B------:R-:W-:Y:S02]  /*0b60*/  IADD3 R17, PT, PT, R16.reuse, 0x20, RZ ;  /* 0x0000002010117810 */ /* 0x040fe40007ffe0ff */
[----:B------:R-:W-:Y:S02]  /*0b70*/  ISETP.NE.AND P2, PT, R16, RZ, PT ;  /* 0x000000ff1000720c */ /* 0x000fe40003f45270 */
[----:B------:R-:W-:Y:S01]  /*0b80*/  LOP3.LUT R14, R12, 0x7fffff, RZ, 0xc0, !PT ;  /* 0x007fffff0c0e7812 */ /* 0x000fe200078ec0ff */
[CCC-:B------:R-:W-:Y:S01]  /*0b90*/  FFMA.RP R12, R3.reuse, R19.reuse, R20.reuse ;  /* 0x00000013030c7223 */ /* 0x1c0fe20000008014 */
[----:B------:R-:W-:Y:S01]  /*0ba0*/  FFMA.RM R3, R3, R19, R20 ;  /* 0x0000001303037223 */ /* 0x000fe20000004014 */
[----:B------:R-:W-:Y:S01]  /*0bb0*/  ISETP.NE.AND P1, PT, R16, RZ, PT ;  /* 0x000000ff1000720c */ /* 0x000fe20003f25270 */
[----:B------:R-:W-:Y:S01]  /*0bc0*/  IMAD.MOV R16, RZ, RZ, -R16 ;  /* 0x000000ffff107224 */ /* 0x000fe200078e0a10 */
[----:B------:R-:W-:-:S02]  /*0bd0*/  LOP3.LUT R14, R14, 0x800000, RZ, 0xfc, !PT ;  /* 0x008000000e0e7812 */ /* 0x000fc400078efcff */
[----:B------:R-:W-:Y:S02]  /*0be0*/  FSETP.NEU.FTZ.AND P0, PT, R12, R3, PT ;  /* 0x000000030c00720b */ /* 0x000fe40003f1d000 */
[----:B------:R-:W-:Y:S02]  /*0bf0*/  SHF.L.U32 R17, R14, R17, RZ ;  /* 0x000000110e117219 */ /* 0x000fe400000006ff */
[----:B------:R-:W-:Y:S02]  /*0c00*/  SEL R3, R16, RZ, P2 ;  /* 0x000000ff10037207 */ /* 0x000fe40001000000 */
[----:B------:R-:W-:Y:S02]  /*0c10*/  ISETP.NE.AND P1, PT, R17, RZ, P1 ;  /* 0x000000ff1100720c */ /* 0x000fe40000f25270 */
[----:B------:R-:W-:Y:S02]  /*0c20*/  SHF.R.U32.HI R3, RZ, R3, R14 ;  /* 0x00000003ff037219 */ /* 0x000fe4000001160e */
[----:B------:R-:W-:-:S02]  /*0c30*/  PLOP3.LUT P0, PT, P0, P1, PT, 0xf8, 0x8f ;  /* 0x00000000008f781c */ /* 0x000fc40000703f70 */
[----:B------:R-:W-:Y:S02]  /*0c40*/  SHF.R.U32.HI R17, RZ, 0x1, R3 ;  /* 0x00000001ff117819 */ /* 0x000fe40000011603 */
[----:B------:R-:W-:-:S04]  /*0c50*/  SEL R12, RZ, 0x1, !P0 ;  /* 0x00000001ff0c7807 */ /* 0x000fc80004000000 */
[----:B------:R-:W-:-:S04]  /*0c60*/  LOP3.LUT R12, R12, 0x1, R17, 0xf8, !PT ;  /* 0x000000010c0c7812 */ /* 0x000fc800078ef811 */
[----:B------:R-:W-:-:S04]  /*0c70*/  LOP3.LUT R12, R12, R3, RZ, 0xc0, !PT ;  /* 0x000000030c0c7212 */ /* 0x000fc800078ec0ff */
[----:B------:R-:W-:-:S04]  /*0c80*/  IADD3 R17, PT, PT, R17, R12, RZ ;  /* 0x0000000c11117210 */ /* 0x000fc80007ffe0ff */
[----:B------:R-:W-:Y:S01]  /*0c90*/  LOP3.LUT R0, R17, R0, RZ, 0xfc, !PT ;  /* 0x0000000011007212 */ /* 0x000fe200078efcff */
[----:B------:R-:W-:Y:S06]  /*0ca0*/  BRA `(.L_x_128) ;  /* 0x0000000000107947 */ /* 0x000fec0003800000 */
.L_x_127:
[----:B------:R-:W-:-:S04]  /*0cb0*/  LOP3.LUT R0, R0, 0x80000000, RZ, 0xc0, !PT ;  /* 0x8000000000007812 */ /* 0x000fc800078ec0ff */
[----:B------:R-:W-:Y:S01]  /*0cc0*/  LOP3.LUT R0, R0, 0x7f800000, RZ, 0xfc, !PT ;  /* 0x7f80000000007812 */ /* 0x000fe200078efcff */
[----:B------:R-:W-:Y:S06]  /*0cd0*/  BRA `(.L_x_128) ;  /* 0x0000000000047947 */ /* 0x000fec0003800000 */
.L_x_126:
[----:B------:R-:W-:-:S07]  /*0ce0*/  IMAD R0, R17, 0x800000, R0 ;  /* 0x0080000011007824 */ /* 0x000fce00078e0200 */
.L_x_128:
[----:B------:R-:W-:Y:S05]  /*0cf0*/  BSYNC.RECONVERGENT B3 ;  /* 0x0000000000037941 */ /* 0x000fea0003800200 */
.L_x_125:
[----:B------:R-:W-:Y:S05]  /*0d00*/  BRA `(.L_x_129) ;  /* 0x0000000000207947 */ /* 0x000fea0003800000 */
.L_x_124:
[----:B------:R-:W-:-:S04]  /*0d10*/  LOP3.LUT R0, R0, 0x80000000, R17, 0x48, !PT ;  /* 0x8000000000007812 */ /* 0x000fc800078e4811 */
[----:B------:R-:W-:Y:S01]  /*0d20*/  LOP3.LUT R0, R0, 0x7f800000, RZ, 0xfc, !PT ;  /* 0x7f80000000007812 */ /* 0x000fe200078efcff */
[----:B------:R-:W-:Y:S06]  /*0d30*/  BRA `(.L_x_129) ;  /* 0x0000000000147947 */ /* 0x000fec0003800000 */
.L_x_123:
[----:B------:R-:W-:Y:S01]  /*0d40*/  LOP3.LUT R0, R0, 0x80000000, R17, 0x48, !PT ;  /* 0x8000000000007812 */ /* 0x000fe200078e4811 */
[----:B------:R-:W-:Y:S06]  /*0d50*/  BRA `(.L_x_129) ;  /* 0x00000000000c7947 */ /* 0x000fec0003800000 */
.L_x_122:
[----:B------:R-:W0:Y:S01]  /*0d60*/  MUFU.RSQ R0, -QNAN ;  /* 0xffc0000000007908 */ /* 0x000e220000001400 */
[----:B------:R-:W-:Y:S05]  /*0d70*/  BRA `(.L_x_129) ;  /* 0x0000000000047947 */ /* 0x000fea0003800000 */
.L_x_121:
[----:B------:R-:W-:-:S07]  /*0d80*/  FADD.FTZ R0, R0, R3 ;  /* 0x0000000300007221 */ /* 0x000fce0000010000 */
.L_x_129:
[----:B------:R-:W-:Y:S05]  /*0d90*/  BSYNC.RECONVERGENT B2 ;  /* 0x0000000000027941 */ /* 0x000fea0003800200 */
.L_x_119:
[----:B------:R-:W-:Y:S01]  /*0da0*/  MOV R16, R10 ;  /* 0x0000000a00107202 */ /* 0x000fe20000000f00 */
[----:B------:R-:W-:-:S04]  /*0db0*/  IMAD.MOV.U32 R17, RZ, RZ, 0x0 ;  /* 0x00000000ff117424 */ /* 0x000fc800078e00ff */
[----:B0-----:R-:W-:Y:S05]  /*0dc0*/  RET.REL.NODEC R16 `(update_positions_kernel) ;  /* 0xfffffff0108c7950 */ /* 0x001fea0003c3ffff */
.L_x_130:
        /* <DEDUP_REMOVED lines=11> */
.L_x_361:


//--------------------- .text.compute_stress_gradient_kernel --------------------------
	.section	.text.compute_stress_gradient_kernel,"ax",@progbits
	.align	128
        .global         compute_stress_gradient_kernel
        .type           compute_stress_gradient_kernel,@function
        .size           compute_stress_gradient_kernel,(.L_x_363 - compute_stress_gradient_kernel)
        .other          compute_stress_gradient_kernel,@"STO_CUDA_ENTRY STV_DEFAULT"
compute_stress_gradient_kernel:
.text.compute_stress_gradient_kernel:
        /* <DEDUP_REMOVED lines=8> */
[----:B------:R-:W-:Y:S01]  /*0080*/  ISETP.GE.AND P0, PT, R13, 0x1, PT ;  /* 0x000000010d00780c */ /* 0x000fe20003f06270 */
[----:B------:R-:W0:Y:S01]  /*0090*/  LDCU.64 UR12, c[0x0][0x358] ;  /* 0x00006b00ff0c77ac */ /* 0x000e220008000a00 */
[----:B------:R-:W-:Y:S01]  /*00a0*/  BSSY.RECONVERGENT B2, `(.L_x_131) ;  /* 0x0000226000027945 */ /* 0x000fe20003800200 */
[----:B------:R-:W-:Y:S01]  /*00b0*/  HFMA2 R12, -RZ, RZ, 0, 0 ;  /* 0x00000000ff0c7431 */ /* 0x000fe200000001ff */
[----:B------:R-:W-:Y:S01]  /*00c0*/  MOV R4, RZ ;  /* 0x000000ff00047202 */ /* 0x000fe20000000f00 */
[----:B------:R-:W1:Y:S01]  /*00d0*/  LDCU.64 UR16, c[0x0][0x398] ;  /* 0x00007300ff1077ac */ /* 0x000e620008000a00 */
[----:B------:R-:W-:Y:S01]  /*00e0*/  CS2R R10, SRZ ;  /* 0x00000000000a7805 */ /* 0x000fe2000001ff00 */
[----:B------:R-:W2:Y:S06]  /*00f0*/  LDCU.64 UR18, c[0x0][0x3a0] ;  /* 0x00007400ff1277ac */ /* 0x000eac0008000a00 */
[----:B------:R-:W-:Y:S05]  /*0100*/  @!P0 BRA `(.L_x_132) ;  /* 0x00000020007c8947 */ /* 0x000fea0003800000 */
[----:B------:R-:W3:Y:S08]  /*0110*/  LDC.64 R18, c[0x0][0x380] ;  /* 0x0000e000ff127b82 */ /* 0x000ef00000000a00 */
[----:B------:R-:W4:Y:S08]  /*0120*/  LDC.64 R2, c[0x0][0x388] ;  /* 0x0000e200ff027b82 */ /* 0x000f300000000a00 */
[----:B------:R-:W1:Y:S01]  /*0130*/  LDC.64 R6, c[0x0][0x390] ;  /* 0x0000e400ff067b82 */ /* 0x000e620000000a00 */
[----:B---3--:R-:W-:-:S06]  /*0140*/  IMAD.WIDE.U32 R18, R13, 0x4, R18 ;  /* 0x000000040d127825 */ /* 0x008fcc00078e0012 */
[----:B0-----:R0:W5:Y:S01]  /*0150*/  LDG.E.CONSTANT R18, desc[UR12][R18.64] ;  /* 0x0000000c12127981 */ /* 0x001162000c1e9900 */
[----:B----4-:R-:W-:-:S05]  /*0160*/  IMAD.WIDE.U32 R2, R13, 0x4, R2 ;  /* 0x000000040d027825 */ /* 0x010fca00078e0002 */
[----:B------:R0:W5:Y:S01]  /*0170*/  LDG.E.CONSTANT R17, desc[UR12][R2.64] ;  /* 0x0000000c02117981 */ /* 0x000162000c1e9900 */
[----:B-1----:R-:W-:-:S05]  /*0180*/  IMAD.WIDE.U32 R6, R13, 0x4, R6 ;  /* 0x000000040d067825 */ /* 0x002fca00078e0006 */
[----:B------:R0:W5:Y:S01]  /*0190*/  LDG.E.CONSTANT R16, desc[UR12][R6.64] ;  /* 0x0000000c06107981 */ /* 0x000162000c1e9900 */
[----:B------:R-:W-:-:S04]  /*01a0*/  VIMNMX R4, PT, PT, R13, UR14, PT ;  /* 0x0000000e0d047c48 */ /* 0x000fc8000bfe0100 */
[C---:B------:R-:W-:Y:S01]  /*01b0*/  ISETP.GE.AND P0, PT, R4.reuse, 0x8, PT ;  /* 0x000000080400780c */ /* 0x040fe20003f06270 */
[----:B------:R-:W-:Y:S01]  /*01c0*/  BSSY.RECONVERGENT B1, `(.L_x_133) ;  /* 0x00001c2000017945 */ /* 0x000fe20003800200 */
[----:B------:R-:W-:Y:S01]  /*01d0*/  IMAD R15, R13, UR14, RZ ;  /* 0x0000000e0d0f7c24 */ /* 0x000fe2000f8e02ff */
[----:B------:R-:W-:Y:S02]  /*01e0*/  CS2R R10, SRZ ;  /* 0x00000000000a7805 */ /* 0x000fe4000001ff00 */
[----:B------:R-:W-:Y:S02]  /*01f0*/  MOV R5, RZ ;  /* 0x000000ff00057202 */ /* 0x000fe40000000f00 */
[----:B------:R-:W-:Y:S02]  /*0200*/  MOV R12, RZ ;  /* 0x000000ff000c7202 */ /* 0x000fe40000000f00 */
[----:B------:R-:W-:-:S04]  /*0210*/  VIMNMX R4, PT, PT, R4, 0x1, !PT ;  /* 0x0000000104047848 */ /* 0x000fc80007fe0100 */
[----:B0-----:R-:W-:Y:S05]  /*0220*/  @!P0 BRA `(.L_x_134) ;  /* 0x0000001800ec8947 */ /* 0x001fea0003800000 */
[----:B------:R-:W0:Y:S01]  /*0230*/  LDCU.128 UR4, c[0x0][0x380] ;  /* 0x00007000ff0477ac */ /* 0x000e220008000c00 */
[----:B------:R-:W-:Y:S01]  /*0240*/  IMAD.WIDE R6, R15, 0x4, RZ ;  /* 0x000000040f067825 */ /* 0x000fe200078e02ff */
[----:B------:R-:W-:-:S03]  /*0250*/  LOP3.LUT R14, R4, 0x7ffffff8, RZ, 0xc0, !PT ;  /* 0x7ffffff8040e7812 */ /* 0x000fc600078ec0ff */
[----:B------:R-:W-:Y:S01]  /*0260*/  HFMA2 R10, -RZ, RZ, 0, 0 ;  /* 0x00000000ff0a7431 */ /* 0x000fe200000001ff */
[----:B------:R-:W1:Y:S01]  /*0270*/  LDCU.64 UR10, c[0x0][0x390] ;  /* 0x00007200ff0a77ac */ /* 0x000e620008000a00 */
[----:B------:R-:W-:Y:S01]  /*0280*/  BSSY.RECONVERGENT B0, `(.L_x_135) ;  /* 0x00001b4000007945 */ /* 0x000fe20003800200 */
[----:B------:R-:W-:Y:S02]  /*0290*/  MOV R8, R6 ;  /* 0x0000000600087202 */ /* 0x000fe40000000f00 */
[----:B------:R-:W-:Y:S02]  /*02a0*/  MOV R9, R15 ;  /* 0x0000000f00097202 */ /* 0x000fe40000000f00 */
[----:B------:R-:W-:Y:S01]  /*02b0*/  IADD3 R14, PT, PT, -R14, RZ, RZ ;  /* 0x000000ff0e0e7210 */ /* 0x000fe20007ffe1ff */
[----:B0-----:R-:W-:Y:S02]  /*02c0*/  UIADD3 UR8, UP0, UPT, UR4, 0x10, URZ ;  /* 0x0000001004087890 */ /* 0x001fe4000ff1e0ff */
[----:B------:R-:W-:-:S02]  /*02d0*/  UIADD3 UR6, UP1, UPT, UR6, 0x10, URZ ;  /* 0x0000001006067890 */ /* 0x000fc4000ff3e0ff */
[----:B-1----:R-:W-:Y:S02]  /*02e0*/  UIADD3 UR4, UP2, UPT, UR10, 0x10, URZ ;  /* 0x000000100a047890 */ /* 0x002fe4000ff5e0ff */
[----:B------:R-:W-:Y:S01]  /*02f0*/  UIADD3.X UR9, UPT, UPT, URZ, UR5, URZ, UP0, !UPT ;  /* 0x00000005ff097290 */ /* 0x000fe200087fe4ff */
[----:B------:R-:W-:Y:S01]  /*0300*/  MOV R34, UR8 ;  /* 0x0000000800227c02 */ /* 0x000fe20008000f00 */
[----:B------:R-:W-:Y:S01]  /*0310*/  UIADD3.X UR7, UPT, UPT, URZ, UR7, URZ, UP1, !UPT ;  /* 0x00000007ff077290 */ /* 0x000fe20008ffe4ff */
[----:B------:R-:W-:Y:S01]  /*0320*/  MOV R22, UR6 ;  /* 0x0000000600167c02 */ /* 0x000fe20008000f00 */
[----:B------:R-:W-:Y:S01]  /*0330*/  UIADD3.X UR5, UPT, UPT, URZ, UR11, URZ, UP2, !UPT ;  /* 0x0000000bff057290 */ /* 0x000fe200097fe4ff */
[----:B------:R-:W-:Y:S02]  /*0340*/  MOV R20, UR4 ;  /* 0x0000000400147c02 */ /* 0x000fe40008000f00 */
[----:B------:R-:W-:Y:S02]  /*0350*/  MOV R35, UR9 ;  /* 0x0000000900237c02 */ /* 0x000fe40008000f00 */
[----:B------:R-:W-:-:S02]  /*0360*/  MOV R23, UR7 ;  /* 0x0000000700177c02 */ /* 0x000fc40008000f00 */
[----:B------:R-:W-:-:S07]  /*0370*/  MOV R21, UR5 ;  /* 0x0000000500157c02 */ /* 0x000fce0008000f00 */
.L_x_192:
[----:B------:R-:W3:Y:S04]  /*0380*/  LDG.E.CONSTANT R3, desc[UR12][R20.64+-0x10] ;  /* 0xfffff00c14037981 */ /* 0x000ee8000c1e9900 */
[----:B------:R-:W4:Y:S04]  /*0390*/  LDG.E.CONSTANT R6, desc[UR12][R22.64+-0x10] ;  /* 0xfffff00c16067981 */ /* 0x000f28000c1e9900 */
[----:B------:R-:W2:Y:S01]  /*03a0*/  LDG.E.CONSTANT R5, desc[UR12][R34.64+-0x10] ;  /* 0xfffff00c22057981 */ /* 0x000ea2000c1e9900 */
[----:B------:R-:W-:Y:S01]  /*03b0*/  BSSY.RECONVERGENT B3, `(.L_x_136) ;  /* 0x0000013000037945 */ /* 0x000fe20003800200 */
[----:B---3-5:R-:W-:Y:S01]  /*03c0*/  FADD R3, R16, -R3 ;  /* 0x8000000310037221 */ /* 0x028fe20000000000 */
[----:B----4-:R-:W-:-:S03]  /*03d0*/  FADD R6, R17, -R6 ;  /* 0x8000000611067221 */ /* 0x010fc60000000000 */
[----:B------:R-:W-:Y:S01]  /*03e0*/  FMUL R19, R3, R3 ;  /* 0x0000000303137220 */ /* 0x000fe20000400000 */
[----:B--2---:R-:W-:-:S03]  /*03f0*/  FADD R5, R18, -R5 ;  /* 0x8000000512057221 */ /* 0x004fc60000000000 */
[----:B------:R-:W-:-:S04]  /*0400*/  FFMA R0, R6, R6, R19 ;  /* 0x0000000606007223 */ /* 0x000fc80000000013 */
[----:B------:R-:W-:-:S05]  /*0410*/  FFMA R0, R5, R5, R0 ;  /* 0x0000000505007223 */ /* 0x000fca0000000000 */
[----:B------:R-:W-:-:S04]  /*0420*/  FMNMX R2, R0, 1.00000001335143196e-10, !PT ;  /* 0x2edbe6ff00027809 */ /* 0x000fc80007800000 */
[----:B------:R-:W-:Y:S01]  /*0430*/  IADD3 R0, PT, PT, R2, -0xd000000, RZ ;  /* 0xf300000002007810 */ /* 0x000fe20007ffe0ff */
[----:B------:R0:W1:Y:S03]  /*0440*/  MUFU.RSQ R19, R2 ;  /* 0x0000000200137308 */ /* 0x0000660000001400 */
[----:B------:R-:W-:-:S13]  /*0450*/  ISETP.GT.U32.AND P0, PT, R0, 0x727fffff, PT ;  /* 0x727fffff0000780c */ /* 0x000fda0003f04070 */
[----:B0-----:R-:W-:Y:S05]  /*0460*/  @!P0 BRA `(.L_x_137) ;  /* 0x00000000000c8947 */ /* 0x001fea0003800000 */
[----:B------:R-:W-:-:S07]  /*0470*/  MOV R0, 0x490 ;  /* 0x0000049000007802 */ /* 0x000fce0000000f00 */
[----:B-1----:R-:W-:Y:S05]  /*0480*/  CALL.REL.NOINC `($__internal_5_$__cuda_sm20_sqrt_rn_f32_slowpath) ;  /* 0x0000004000e07944 */ /* 0x002fea0003c00000 */
[----:B------:R-:W-:Y:S05]  /*0490*/  BRA `(.L_x_138) ;  /* 0x0000000000107947 */ /* 0x000fea0003800000 */
.L_x_137:
[----:B-1----:R-:W-:Y:S01]  /*04a0*/  FMUL.FTZ R28, R2, R19 ;  /* 0x00000013021c7220 */ /* 0x002fe20000410000 */
[----:B------:R-:W-:-:S03]  /*04b0*/  FMUL.FTZ R0, R19, 0.5 ;  /* 0x3f00000013007820 */ /* 0x000fc60000410000 */
[----:B------:R-:W-:-:S04]  /*04c0*/  FFMA R19, -R28, R28, R2 ;  /* 0x0000001c1c137223 */ /* 0x000fc80000000102 */
[----:B------:R-:W-:-:S07]  /*04d0*/  FFMA R28, R19, R0, R28 ;  /* 0x00000000131c7223 */ /* 0x000fce000000001c */
.L_x_138:
[----:B------:R-:W-:Y:S05]  /*04e0*/  BSYNC.RECONVERGENT B3 ;  /* 0x0000000000037941 */ /* 0x000fea0003800200 */
.L_x_136:
[----:B------:R-:W-:Y:S01]  /*04f0*/  FSETP.GEU.AND P0, PT, R28, 9.9999999747524270788e-07, PT ;  /* 0x358637bd1c00780b */ /* 0x000fe20003f0e000 */
[----:B------:R-:W-:-:S12]  /*0500*/  BSSY.RECONVERGENT B5, `(.L_x_139) ;  /* 0x000001a000057945 */ /* 0x000fd80003800200 */
[----:B------:R-:W-:Y:S05]  /*0510*/  @!P0 BRA `(.L_x_140) ;  /* 0x0000000000608947 */ /* 0x000fea0003800000 */
[----:B------:R-:W0:Y:S08]  /*0520*/  LDC.64 R26, c[0x0][0x398] ;  /* 0x0000e600ff1a7b82 */ /* 0x000e300000000a00 */
[----:B------:R-:W1:Y:S01]  /*0530*/  LDC.64 R24, c[0x0][0x3a0] ;  /* 0x0000e800ff187b82 */ /* 0x000e620000000a00 */
[----:B0-----:R-:W-:-:S05]  /*0540*/  IMAD.WIDE R26, R9, 0x4, R26 ;  /* 0x00000004091a7825 */ /* 0x001fca00078e021a */
[----:B------:R-:W2:Y:S01]  /*0550*/  LDG.E.CONSTANT R0, desc[UR12][R26.64] ;  /* 0x0000000c1a007981 */ /* 0x000ea2000c1e9900 */
[----:B-1----:R-:W-:-:S05]  /*0560*/  IMAD.WIDE R24, R9, 0x4, R24 ;  /* 0x0000000409187825 */ /* 0x002fca00078e0218 */
[----:B------:R0:W5:Y:S01]  /*0570*/  LDG.E.CONSTANT R19, desc[UR12][R24.64] ;  /* 0x0000000c18137981 */ /* 0x000162000c1e9900 */
[----:B------:R-:W1:Y:S01]  /*0580*/  MUFU.RCP R29, R28 ;  /* 0x0000001c001d7308 */ /* 0x000e620000001000 */
[----:B------:R-:W-:Y:S01]  /*0590*/  BSSY.RECONVERGENT B6, `(.L_x_141) ;  /* 0x000000b000067945 */ /* 0x000fe20003800200 */
[----:B-1----:R-:W-:-:S04]  /*05a0*/  FFMA R2, R29, -R28, 1 ;  /* 0x3f8000001d027423 */ /* 0x002fc8000000081c */
[----:B------:R-:W-:Y:S02]  /*05b0*/  FFMA R29, R29, R2, R29 ;  /* 0x000000021d1d7223 */ /* 0x000fe4000000001d */
[----:B--2---:R-:W1:Y:S02]  /*05c0*/  FCHK P0, R0, R28 ;  /* 0x0000001c00007302 */ /* 0x004e640000000000 */
[----:B------:R-:W-:-:S04]  /*05d0*/  FFMA R31, R0, R29, RZ ;  /* 0x0000001d001f7223 */ /* 0x000fc800000000ff */
[----:B------:R-:W-:-:S04]  /*05e0*/  FFMA R2, R31, -R28, R0 ;  /* 0x8000001c1f027223 */ /* 0x000fc80000000000 */
[----:B------:R-:W-:Y:S01]  /*05f0*/  FFMA R2, R29, R2, R31 ;  /* 0x000000021d027223 */ /* 0x000fe2000000001f */
[----:B01----:R-:W-:Y:S06]  /*0600*/  @!P0 BRA `(.L_x_142) ;  /* 0x00000000000c8947 */ /* 0x003fec0003800000 */
[----:B------:R-:W-:-:S07]  /*0610*/  MOV R24, 0x630 ;  /* 0x0000063000187802 */ /* 0x000fce0000000f00 */
[----:B-----5:R-:W-:Y:S05]  /*0620*/  CALL.REL.NOINC `($__internal_6_$__cuda_sm3x_div_rn_noftz_f32_slowpath) ;  /* 0x0000004000d07944 */ /* 0x020fea0003c00000 */
[----:B------:R-:W-:-:S07]  /*0630*/  MOV R2, R0 ;  /* 0x0000000000027202 */ /* 0x000fce0000000f00 */
.L_x_142:
[----:B------:R-:W-:Y:S05]  /*0640*/  BSYNC.RECONVERGENT B6 ;  /* 0x0000000000067941 */ /* 0x000fea0003800200 */
.L_x_141:
[----:B------:R-:W-:-:S04]  /*0650*/  FADD R2, -R2, 1 ;  /* 0x3f80000002027421 */ /* 0x000fc80000000100 */
[----:B-----5:R-:W-:-:S04]  /*0660*/  FMUL R2, R19, R2 ;  /* 0x0000000213027220 */ /* 0x020fc80000400000 */
[-C--:B------:R-:W-:Y:S01]  /*0670*/  FFMA R12, R5, R2.reuse, R12 ;  /* 0x00000002050c7223 */ /* 0x080fe2000000000c */
[-C--:B------:R-:W-:Y:S01]  /*0680*/  FFMA R11, R6, R2.reuse, R11 ;  /* 0x00000002060b7223 */ /* 0x080fe2000000000b */
[----:B------:R-:W-:-:S07]  /*0690*/  FFMA R10, R3, R2, R10 ;  /* 0x00000002030a7223 */ /* 0x000fce000000000a */
.L_x_140:
[----:B------:R-:W-:Y:S05]  /*06a0*/  BSYNC.RECONVERGENT B5 ;  /* 0x0000000000057941 */ /* 0x000fea0003800200 */
.L_x_139:
[----:B------:R-:W2:Y:S04]  /*06b0*/  LDG.E.CONSTANT R3, desc[UR12][R20.64+-0xc] ;  /* 0xfffff40c14037981 */ /* 0x000ea8000c1e9900 */
[----:B------:R-:W3:Y:S04]  /*06c0*/  LDG.E.CONSTANT R6, desc[UR12][R22.64+-0xc] ;  /* 0xfffff40c16067981 */ /* 0x000ee8000c1e9900 */
[----:B------:R-:W4:Y:S01]  /*06d0*/  LDG.E.CONSTANT R5, desc[UR12][R34.64+-0xc] ;  /* 0xfffff40c22057981 */ /* 0x000f22000c1e9900 */
[----:B------:R-:W-:Y:S01]  /*06e0*/  BSSY.RECONVERGENT B3, `(.L_x_143) ;  /* 0x0000013000037945 */ /* 0x000fe20003800200 */
[----:B--2---:R-:W-:Y:S01]  /*06f0*/  FADD R3, R16, -R3 ;  /* 0x8000000310037221 */ /* 0x004fe20000000000 */
[----:B---3--:R-:W-:-:S03]  /*0700*/  FADD R6, R17, -R6 ;  /* 0x8000000611067221 */ /* 0x008fc60000000000 */
[----:B------:R-:W-:Y:S01]  /*0710*/  FMUL R19, R3, R3 ;  /* 0x0000000303137220 */ /* 0x000fe20000400000 */
[----:B----4-:R-:W-:-:S03]  /*0720*/  FADD R5, R18, -R5 ;  /* 0x8000000512057221 */ /* 0x010fc60000000000 */
        /* <DEDUP_REMOVED lines=10> */
.L_x_144:
[----:B-1----:R-:W-:Y:S01]  /*07d0*/  FMUL.FTZ R28, R2, R19 ;  /* 0x00000013021c7220 */ /* 0x002fe20000410000 */
[----:B------:R-:W-:-:S03]  /*07e0*/  FMUL.FTZ R0, R19, 0.5 ;  /* 0x3f00000013007820 */ /* 0x000fc60000410000 */
[----:B------:R-:W-:-:S04]  /*07f0*/  FFMA R19, -R28, R28, R2 ;  /* 0x0000001c1c137223 */ /* 0x000fc80000000102 */
[----:B------:R-:W-:-:S07]  /*0800*/  FFMA R28, R19, R0, R28 ;  /* 0x00000000131c7223 */ /* 0x000fce000000001c */
.L_x_145:
[----:B------:R-:W-:Y:S05]  /*0810*/  BSYNC.RECONVERGENT B3 ;  /* 0x0000000000037941 */ /* 0x000fea0003800200 */
.L_x_143:
[----:B------:R-:W-:Y:S01]  /*0820*/  FSETP.GEU.AND P0, PT, R28, 9.9999999747524270788e-07, PT ;  /* 0x358637bd1c00780b */ /* 0x000fe20003f0e000 */
[----:B------:R-:W-:-:S12]  /*0830*/  BSSY.RECONVERGENT B5, `(.L_x_146) ;  /* 0x000001a000057945 */ /* 0x000fd80003800200 */
[----:B------:R-:W-:Y:S05]  /*0840*/  @!P0 BRA `(.L_x_147) ;  /* 0x0000000000608947 */ /* 0x000fea0003800000 */
[----:B------:R-:W-:-:S04]  /*0850*/  IADD3 R26, P0, PT, R8, UR16, RZ ;  /* 0x00000010081a7c10 */ /* 0x000fc8000ff1e0ff */
[----:B------:R-:W-:-:S05]  /*0860*/  IADD3.X R27, PT, PT, R7, UR17, RZ, P0, !PT ;  /* 0x00000011071b7c10 */ /* 0x000fca00087fe4ff */
[----:B------:R-:W2:Y:S01]  /*0870*/  LDG.E.CONSTANT R0, desc[UR12][R26.64+0x4] ;  /* 0x0000040c1a007981 */ /* 0x000ea2000c1e9900 */
[----:B------:R-:W-:-:S04]  /*0880*/  IADD3 R24, P0, PT, R8, UR18, RZ ;  /* 0x0000001208187c10 */ /* 0x000fc8000ff1e0ff */
[----:B------:R-:W-:-:S05]  /*0890*/  IADD3.X R25, PT, PT, R7, UR19, RZ, P0, !PT ;  /* 0x0000001307197c10 */ /* 0x000fca00087fe4ff */
        /* <DEDUP_REMOVED lines=13> */
.L_x_149:
[----:B------:R-:W-:Y:S05]  /*0970*/  BSYNC.RECONVERGENT B6 ;  /* 0x0000000000067941 */ /* 0x000fea0003800200 */
.L_x_148:
[----:B------:R-:W-:-:S04]  /*0980*/  FADD R2, -R2, 1 ;  /* 0x3f80000002027421 */ /* 0x000fc80000000100 */
[----:B-----5:R-:W-:-:S04]  /*0990*/  FMUL R2, R19, R2 ;  /* 0x0000000213027220 */ /* 0x020fc80000400000 */
[-C--:B------:R-:W-:Y:S01]  /*09a0*/  FFMA R12, R5, R2.reuse, R12 ;  /* 0x00000002050c7223 */ /* 0x080fe2000000000c */
[-C--:B------:R-:W-:Y:S01]  /*09b0*/  FFMA R11, R6, R2.reuse, R11 ;  /* 0x00000002060b7223 */ /* 0x080fe2000000000b */
[----:B------:R-:W-:-:S07]  /*09c0*/  FFMA R10, R3, R2, R10 ;  /* 0x00000002030a7223 */ /* 0x000fce000000000a */
.L_x_147:
[----:B------:R-:W-:Y:S05]  /*09d0*/  BSYNC.RECONVERGENT B5 ;  /* 0x0000000000057941 */ /* 0x000fea0003800200 */
.L_x_146:
        /* <DEDUP_REMOVED lines=18> */
.L_x_151:
[----:B-1----:R-:W-:Y:S01]  /*0b00*/  FMUL.FTZ R28, R2, R19 ;  /* 0x00000013021c7220 */ /* 0x002fe20000410000 */
[----:B------:R-:W-:-:S03]  /*0b10*/  FMUL.FTZ R0, R19, 0.5 ;  /* 0x3f00000013007820 */ /* 0x000fc60000410000 */
[----:B------:R-:W-:-:S04]  /*0b20*/  FFMA R19, -R28, R28, R2 ;  /* 0x0000001c1c137223 */ /* 0x000fc80000000102 */
[----:B------:R-:W-:-:S07]  /*0b30*/  FFMA R28, R19, R0, R28 ;  /* 0x00000000131c7223 */ /* 0x000fce000000001c */
.L_x_152:
[----:B------:R-:W-:Y:S05]  /*0b40*/  BSYNC.RECONVERGENT B3 ;  /* 0x0000000000037941 */ /* 0x000fea0003800200 */
.L_x_150:
        /* <DEDUP_REMOVED lines=21> */
.L_x_156:
[----:B------:R-:W-:Y:S05]  /*0ca0*/  BSYNC.RECONVERGENT B6 ;  /* 0x0000000000067941 */ /* 0x000fea0003800200 */
.L_x_155:
[----:B------:R-:W-:-:S04]  /*0cb0*/  FADD R2, -R2, 1 ;  /* 0x3f80000002027421 */ /* 0x000fc80000000100 */
[----:B-----5:R-:W-:-:S04]  /*0cc0*/  FMUL R2, R19, R2 ;  /* 0x0000000213027220 */ /* 0x020fc80000400000 */
[-C--:B------:R-:W-:Y:S01]  /*0cd0*/  FFMA R12, R5, R2.reuse, R12 ;  /* 0x00000002050c7223 */ /* 0x080fe2000000000c */
[-C--:B------:R-:W-:Y:S01]  /*0ce0*/  FFMA R11, R6, R2.reuse, R11 ;  /* 0x00000002060b7223 */ /* 0x080fe2000000000b */
[----:B------:R-:W-:-:S07]  /*0cf0*/  FFMA R10, R3, R2, R10 ;  /* 0x00000002030a7223 */ /* 0x000fce000000000a */
.L_x_154:
[----:B------:R-:W-:Y:S05]  /*0d00*/  BSYNC.RECONVERGENT B5 ;  /* 0x0000000000057941 */ /* 0x000fea0003800200 */
.L_x_153:
        /* <DEDUP_REMOVED lines=18> */
.L_x_158:
[----:B-1----:R-:W-:Y:S01]  /*0e30*/  FMUL.FTZ R28, R2, R19 ;  /* 0x00000013021c7220 */ /* 0x002fe20000410000 */
[----:B------:R-:W-:-:S03]  /*0e40*/  FMUL.FTZ R0, R19, 0.5 ;  /* 0x3f00000013007820 */ /* 0x000fc60000410000 */
[----:B------:R-:W-:-:S04]  /*0e50*/  FFMA R19, -R28, R28, R2 ;  /* 0x0000001c1c137223 */ /* 0x000fc80000000102 */
[----:B------:R-:W-:-:S07]  /*0e60*/  FFMA R28, R19, R0, R28 ;  /* 0x00000000131c7223 */ /* 0x000fce000000001c */
.L_x_159:
[----:B------:R-:W-:Y:S05]  /*0e70*/  BSYNC.RECONVERGENT B3 ;  /* 0x0000000000037941 */ /* 0x000fea0003800200 */
.L_x_157:
        /* <DEDUP_REMOVED lines=21> */
.L_x_163:
[----:B------:R-:W-:Y:S05]  /*0fd0*/  BSYNC.RECONVERGENT B6 ;  /* 0x0000000000067941 */ /* 0x000fea0003800200 */
.L_x_162:
[----:B------:R-:W-:-:S04]  /*0fe0*/  FADD R2, -R2, 1 ;  /* 0x3f80000002027421 */ /* 0x000fc80000000100 */
[----:B-----5:R-:W-:-:S04]  /*0ff0*/  FMUL R2, R19, R2 ;  /* 0x0000000213027220 */ /* 0x020fc80000400000 */
[-C--:B------:R-:W-:Y:S01]  /*1000*/  FFMA R12, R5, R2.reuse, R12 ;  /* 0x00000002050c7223 */ /* 0x080fe2000000000c */
[-C--:B------:R-:W-:Y:S01]  /*1010*/  FFMA R11, R6, R2.reuse, R11 ;  /* 0x00000002060b7223 */ /* 0x080fe2000000000b */
[----:B------:R-:W-:-:S07]  /*1020*/  FFMA R10, R3, R2, R10 ;  /* 0x00000002030a7223 */ /* 0x000fce000000000a */
.L_x_161:
[----:B------:R-:W-:Y:S05]  /*1030*/  BSYNC.RECONVERGENT B5 ;  /* 0x0000000000057941 */ /* 0x000fea0003800200 */
.L_x_160:
        /* <DEDUP_REMOVED lines=18> */
.L_x_165:
[----:B-1----:R-:W-:Y:S01]  /*1160*/  FMUL.FTZ R28, R2, R19 ;  /* 0x00000013021c7220 */ /* 0x002fe20000410000 */
[----:B------:R-:W-:-:S03]  /*1170*/  FMUL.FTZ R0, R19, 0.5 ;  /* 0x3f00000013007820 */ /* 0x000fc60000410000 */
[----:B------:R-:W-:-:S04]  /*1180*/  FFMA R19, -R28, R28, R2 ;  /* 0x0000001c1c137223 */ /* 0x000fc80000000102 */
[----:B------:R-:W-:-:S07]  /*1190*/  FFMA R28, R19, R0, R28 ;  /* 0x00000000131c7223 */ /* 0x000fce000000001c */
.L_x_166:
[----:B------:R-:W-:Y:S05]  /*11a0*/  BSYNC.RECONVERGENT B3 ;  /* 0x0000000000037941 */ /* 0x000fea0003800200 */
.L_x_164:
        /* <DEDUP_REMOVED lines=21> */
.L_x_170:
[----:B------:R-:W-:Y:S05]  /*1300*/  BSYNC.RECONVERGENT B6 ;  /* 0x0000000000067941 */ /* 0x000fea0003800200 */
.L_x_169:
[----:B------:R-:W-:-:S04]  /*1310*/  FADD R2, -R2, 1 ;  /* 0x3f80000002027421 */ /* 0x000fc80000000100 */
[----:B-----5:R-:W-:-:S04]  /*1320*/  FMUL R2, R19, R2 ;  /* 0x0000000213027220 */ /* 0x020fc80000400000 */
[-C--:B------:R-:W-:Y:S01]  /*1330*/  FFMA R12, R5, R2.reuse, R12 ;  /* 0x00000002050c7223 */ /* 0x080fe2000000000c */
[-C--:B------:R-:W-:Y:S01]  /*1340*/  FFMA R11, R6, R2.reuse, R11 ;  /* 0x00000002060b7223 */ /* 0x080fe2000000000b */
[----:B------:R-:W-:-:S07]  /*1350*/  FFMA R10, R3, R2, R10 ;  /* 0x00000002030a7223 */ /* 0x000fce000000000a */
.L_x_168:
[----:B------:R-:W-:Y:S05]  /*1360*/  BSYNC.RECONVERGENT B5 ;  /* 0x0000000000057941 */ /* 0x000fea0003800200 */
.L_x_167:
        /* <DEDUP_REMOVED lines=18> */
.L_x_172:
[----:B-1----:R-:W-:Y:S01]  /*1490*/  FMUL.FTZ R28, R2, R19 ;  /* 0x00000013021c7220 */ /* 0x002fe20000410000 */
[----:B------:R-:W-:-:S03]  /*14a0*/  FMUL.FTZ R0, R19, 0.5 ;  /* 0x3f00000013007820 */ /* 0x000fc60000410000 */
[----:B------:R-:W-:-:S04]  /*14b0*/  FFMA R19, -R28, R28, R2 ;  /* 0x0000001c1c137223 */ /* 0x000fc80000000102 */
[----:B------:R-:W-:-:S07]  /*14c0*/  FFMA R28, R19, R0, R28 ;  /* 0x00000000131c7223 */ /* 0x000fce000000001c */
.L_x_173:
[----:B------:R-:W-:Y:S05]  /*14d0*/  BSYNC.RECONVERGENT B3 ;  /* 0x0000000000037941 */ /* 0x000fea0003800200 */
.L_x_171:
        /* <DEDUP_REMOVED lines=21> */
.L_x_177:
[----:B------:R-:W-:Y:S05]  /*1630*/  BSYNC.RECONVERGENT B6 ;  /* 0x0000000000067941 */ /* 0x000fea0003800200 */
.L_x_176:
[----:B------:R-:W-:-:S04]  /*1640*/  FADD R2, -R2, 1 ;  /* 0x3f80000002027421 */ /* 0x000fc80000000100 */
[----:B-----5:R-:W-:-:S04]  /*1650*/  FMUL R2, R19, R2 ;  /* 0x0000000213027220 */ /* 0x020fc80000400000 */
[-C--:B------:R-:W-:Y:S01]  /*1660*/  FFMA R12, R5, R2.reuse, R12 ;  /* 0x00000002050c7223 */ /* 0x080fe2000000000c */
[-C--:B------:R-:W-:Y:S01]  /*1670*/  FFMA R11, R6, R2.reuse, R11 ;  /* 0x00000002060b7223 */ /* 0x080fe2000000000b */
[----:B------:R-:W-:-:S07]  /*1680*/  FFMA R10, R3, R2, R10 ;  /* 0x00000002030a7223 */ /* 0x000fce000000000a */
.L_x_175:
[----:B------:R-:W-:Y:S05]  /*1690*/  BSYNC.RECONVERGENT B5 ;  /* 0x0000000000057941 */ /* 0x000fea0003800200 */
.L_x_174:
        /* <DEDUP_REMOVED lines=18> */
.L_x_179:
[----:B-1----:R-:W-:Y:S01]  /*17c0*/  FMUL.FTZ R28, R2, R19 ;  /* 0x00000013021c7220 */ /* 0x002fe20000410000 */
[----:B------:R-:W-:-:S03]  /*17d0*/  FMUL.FTZ R0, R19, 0.5 ;  /* 0x3f00000013007820 */ /* 0x000fc60000410000 */
[----:B------:R-:W-:-:S04]  /*17e0*/  FFMA R19, -R28, R28, R2 ;  /* 0x0000001c1c137223 */ /* 0x000fc80000000102 */
[----:B------:R-:W-:-:S07]  /*17f0*/  FFMA R28, R19, R0, R28 ;  /* 0x00000000131c7223 */ /* 0x000fce000000001c */
.L_x_180:
[----:B------:R-:W-:Y:S05]  /*1800*/  BSYNC.RECONVERGENT B3 ;  /* 0x0000000000037941 */ /* 0x000fea0003800200 */
.L_x_178:
        /* <DEDUP_REMOVED lines=21> */
.L_x_184:
[----:B------:R-:W-:Y:S05]  /*1960*/  BSYNC.RECONVERGENT B6 ;  /* 0x0000000000067941 */ /* 0x000fea0003800200 */
.L_x_183:
[----:B------:R-:W-:-:S04]  /*1970*/  FADD R2, -R2, 1 ;  /* 0x3f80000002027421 */ /* 0x000fc80000000100 */
[----:B-----5:R-:W-:-:S04]  /*1980*/  FMUL R2, R19, R2 ;  /* 0x0000000213027220 */ /* 0x020fc80000400000 */
[-C--:B------:R-:W-:Y:S01]  /*1990*/  FFMA R12, R5, R2.reuse, R12 ;  /* 0x00000002050c7223 */ /* 0x080fe2000000000c */
[-C--:B------:R-:W-:Y:S01]  /*19a0*/  FFMA R11, R6, R2.reuse, R11 ;  /* 0x00000002060b7223 */ /* 0x080fe2000000000b */
[----:B------:R-:W-:-:S07]  /*19b0*/  FFMA R10, R3, R2, R10 ;  /* 0x00000002030a7223 */ /* 0x000fce000000000a */
.L_x_182:
[----:B------:R-:W-:Y:S05]  /*19c0*/  BSYNC.RECONVERGENT B5 ;  /* 0x0000000000057941 */ /* 0x000fea0003800200 */
.L_x_181:
        /* <DEDUP_REMOVED lines=18> */
.L_x_186:
[----:B-1----:R-:W-:Y:S01]  /*1af0*/  FMUL.FTZ R28, R2, R19 ;  /* 0x00000013021c7220 */ /* 0x002fe20000410000 */
[----:B------:R-:W-:-:S03]  /*1b00*/  FMUL.FTZ R0, R19, 0.5 ;  /* 0x3f00000013007820 */ /* 0x000fc60000410000 */
[----:B------:R-:W-:-:S04]  /*1b10*/  FFMA R19, -R28, R28, R2 ;  /* 0x0000001c1c137223 */ /* 0x000fc80000000102 */
[----:B------:R-:W-:-:S07]  /*1b20*/  FFMA R28, R19, R0, R28 ;  /* 0x00000000131c7223 */ /* 0x000fce000000001c */
.L_x_187:
[----:B------:R-:W-:Y:S05]  /*1b30*/  BSYNC.RECONVERGENT B3 ;  /* 0x0000000000037941 */ /* 0x000fea0003800200 */
.L_x_185:
        /* <DEDUP_REMOVED lines=21> */
.L_x_191:
[----:B------:R-:W-:Y:S05]  /*1c90*/  BSYNC.RECONVERGENT B6 ;  /* 0x0000000000067941 */ /* 0x000fea0003800200 */
.L_x_190:
[----:B------:R-:W-:-:S04]  /*1ca0*/  FADD R2, -R2, 1 ;  /* 0x3f80000002027421 */ /* 0x000fc80000000100 */
[----:B-----5:R-:W-:-:S04]  /*1cb0*/  FMUL R2, R19, R2 ;  /* 0x0000000213027220 */ /* 0x020fc80000400000 */
[-C--:B------:R-:W-:Y:S01]  /*1cc0*/  FFMA R12, R5, R2.reuse, R12 ;  /* 0x00000002050c7223 */ /* 0x080fe2000000000c */
[-C--:B------:R-:W-:Y:S01]  /*1cd0*/  FFMA R11, R6, R2.reuse, R11 ;  /* 0x00000002060b7223 */ /* 0x080fe2000000000b */
[----:B------:R-:W-:-:S07]  /*1ce0*/  FFMA R10, R3, R2, R10 ;  /* 0x00000002030a7223 */ /* 0x000fce000000000a */
.L_x_189:
[----:B------:R-:W-:Y:S05]  /*1cf0*/  BSYNC.RECONVERGENT B5 ;  /* 0x0000000000057941 */ /* 0x000fea0003800200 */
.L_x_188:
[----:B------:R-:W-:Y:S02]  /*1d00*/  IADD3 R14, PT, PT, R14, 0x8, RZ ;  /* 0x000000080e0e7810 */ /* 0x000fe40007ffe0ff */
[----:B------:R-:W-:Y:S02]  /*1d10*/  IADD3 R8, P4, PT, R8, 0x20, RZ ;  /* 0x0000002008087810 */ /* 0x000fe40007f9e0ff */
[----:B------:R-:W-:Y:S02]  /*1d20*/  ISETP.NE.AND P0, PT, R14, RZ, PT ;  /* 0x000000ff0e00720c */ /* 0x000fe40003f05270 */
[----:B------:R-:W-:Y:S02]  /*1d30*/  IADD3 R34, P1, PT, R34, 0x20, RZ ;  /* 0x0000002022227810 */ /* 0x000fe40007f3e0ff */
[----:B------:R-:W-:Y:S02]  /*1d40*/  IADD3 R22, P2, PT, R22, 0x20, RZ ;  /* 0x0000002016167810 */ /* 0x000fe40007f5e0ff */
[----:B------:R-:W-:-:S02]  /*1d50*/  IADD3 R20, P3, PT, R20, 0x20, RZ ;  /* 0x0000002014147810 */ /* 0x000fc40007f7e0ff */
[----:B------:R-:W-:Y:S02]  /*1d60*/  IADD3.X R35, PT, PT, RZ, R35, RZ, P1, !PT ;  /* 0x00000023ff237210 */ /* 0x000fe40000ffe4ff */
[----:B------:R-:W-:Y:S02]  /*1d70*/  IADD3.X R23, PT, PT, RZ, R23, RZ, P2, !PT ;  /* 0x00000017ff177210 */ /* 0x000fe400017fe4ff */
[----:B------:R-:W-:Y:S02]  /*1d80*/  IADD3.X R21, PT, PT, RZ, R21, RZ, P3, !PT ;  /* 0x00000015ff157210 */ /* 0x000fe40001ffe4ff */
[----:B------:R-:W-:Y:S02]  /*1d90*/  IADD3 R9, PT, PT, R9, 0x8, RZ ;  /* 0x0000000809097810 */ /* 0x000fe40007ffe0ff */
[----:B------:R-:W-:Y:S01]  /*1da0*/  IADD3.X R7, PT, PT, RZ, R7, RZ, P4, !PT ;  /* 0x00000007ff077210 */ /* 0x000fe200027fe4ff */
[----:B------:R-:W-:Y:S06]  /*1db0*/  @P0 BRA `(.L_x_192) ;  /* 0xffffffe400700947 */ /* 0x000fec000383ffff */
[----:B------:R-:W-:Y:S05]  /*1dc0*/  BSYNC.RECONVERGENT B0 ;  /* 0x0000000000007941 */ /* 0x000fea0003800200 */
.L_x_135:
[----:B------:R-:W-:-:S07]  /*1dd0*/  LOP3.LUT R5, R4, 0x7ffffff8, RZ, 0xc0, !PT ;  /* 0x7ffffff804057812 */ /* 0x000fce00078ec0ff */
.L_x_134:
[----:B--2---:R-:W-:Y:S05]  /*1de0*/  BSYNC.RECONVERGENT B1 ;  /* 0x0000000000017941 */ /* 0x004fea0003800200 */
.L_x_133:
[----:B------:R-:W-:-:S13]  /*1df0*/  LOP3.LUT P0, R19, R4, 0x7, RZ, 0xc0, !PT ;  /* 0x0000000704137812 */ /* 0x000fda000780c0ff */
[----:B------:R-:W-:Y:S05]  /*1e00*/  @!P0 BRA `(.L_x_132) ;  /* 0x00000004003c8947 */ /* 0x000fea0003800000 */
[----:B------:R-:W0:Y:S01]  /*1e10*/  LDC.64 R6, c[0x0][0x390] ;  /* 0x0000e400ff067b82 */ /* 0x000e220000000a00 */
[----:B------:R-:W-:Y:S02]  /*1e20*/  IADD3 R21, PT, PT, R15, R5, RZ ;  /* 0x000000050f157210 */ /* 0x000fe40007ffe0ff */
[----:B------:R-:W-:-:S05]  /*1e30*/  IADD3 R19, PT, PT, -R19, RZ, RZ ;  /* 0x000000ff13137210 */ /* 0x000fca0007ffe1ff */
[----:B------:R-:W1:Y:S08]  /*1e40*/  LDC.64 R2, c[0x0][0x388] ;  /* 0x0000e200ff027b82 */ /* 0x000e700000000a00 */
[----:B------:R-:W2:Y:S01]  /*1e50*/  LDC.64 R22, c[0x0][0x380] ;  /* 0x0000e000ff167b82 */ /* 0x000ea20000000a00 */
[----:B0-----:R-:W-:-:S03]  /*1e60*/  IMAD.WIDE.U32 R6, R5, 0x4, R6 ;  /* 0x0000000405067825 */ /* 0x001fc600078e0006 */
[----:B------:R-:W-:Y:S01]  /*1e70*/  MOV R8, R6 ;  /* 0x0000000600087202 */ /* 0x000fe20000000f00 */
[----:B-1----:R-:W-:-:S03]  /*1e80*/  IMAD.WIDE.U32 R2, R5, 0x4, R2 ;  /* 0x0000000405027825 */ /* 0x002fc600078e0002 */
[----:B------:R-:W-:Y:S02]  /*1e90*/  MOV R14, R2 ;  /* 0x00000002000e7202 */ /* 0x000fe40000000f00 */
[----:B------:R-:W-:Y:S01]  /*1ea0*/  MOV R9, R3 ;  /* 0x0000000300097202 */ /* 0x000fe20000000f00 */
[----:B--2---:R-:W-:-:S03]  /*1eb0*/  IMAD.WIDE.U32 R22, R5, 0x4, R22 ;  /* 0x0000000405167825 */ /* 0x004fc600078e0016 */
[----:B------:R-:W-:Y:S02]  /*1ec0*/  MOV R20, R22 ;  /* 0x0000001600147202 */ /* 0x000fe40000000f00 */
[----:B------:R-:W-:-:S07]  /*1ed0*/  MOV R15, R23 ;  /* 0x00000017000f7202 */ /* 0x000fce0000000f00 */
.L_x_200:
[----:B------:R-:W-:Y:S02]  /*1ee0*/  MOV R6, R8 ;  /* 0x0000000800067202 */ /* 0x000fe40000000f00 */
[----:B------:R-:W-:Y:S02]  /*1ef0*/  MOV R22, R14 ;  /* 0x0000000e00167202 */ /* 0x000fe40000000f00 */
[----:B------:R-:W-:Y:S01]  /*1f00*/  MOV R23, R9 ;  /* 0x0000000900177202 */ /* 0x000fe20000000f00 */
[----:B------:R-:W2:Y:S04]  /*1f10*/  LDG.E.CONSTANT R3, desc[UR12][R6.64] ;  /* 0x0000000c06037981 */ /* 0x000ea8000c1e9900 */
[----:B------:R0:W3:Y:S02]  /*1f20*/  LDG.E.CONSTANT R0, desc[UR12][R22.64] ;  /* 0x0000000c16007981 */ /* 0x0000e4000c1e9900 */
[----:B0-----:R-:W-:-:S02]  /*1f30*/  MOV R22, R20 ;  /* 0x0000001400167202 */ /* 0x001fc40000000f00 */
[----:B------:R-:W-:-:S05]  /*1f40*/  MOV R23, R15 ;  /* 0x0000000f00177202 */ /* 0x000fca0000000f00 */
[----:B------:R-:W4:Y:S01]  /*1f50*/  LDG.E.CONSTANT R5, desc[UR12][R22.64] ;  /* 0x0000000c16057981 */ /* 0x000f22000c1e9900 */
[----:B------:R-:W-:Y:S01]  /*1f60*/  IADD3 R19, PT, PT, R19, 0x1, RZ ;  /* 0x0000000113137810 */ /* 0x000fe20007ffe0ff */
[----:B------:R-:W-:Y:S03]  /*1f70*/  BSSY.RECONVERGENT B0, `(.L_x_193) ;  /* 0x0000014000007945 */ /* 0x000fe60003800200 */
[----:B------:R-:W-:Y:S01]  /*1f80*/  ISETP.NE.AND P1, PT, R19, RZ, PT ;  /* 0x000000ff1300720c */ /* 0x000fe20003f25270 */
[----:B--2--5:R-:W-:Y:S01]  /*1f90*/  FADD R3, R16, -R3 ;  /* 0x8000000310037221 */ /* 0x024fe20000000000 */
[----:B---3--:R-:W-:-:S03]  /*1fa0*/  FADD R6, R17, -R0 ;  /* 0x8000000011067221 */ /* 0x008fc60000000000 */
[----:B------:R-:W-:-:S04]  /*1fb0*/  FMUL R25, R3, R3 ;  /* 0x0000000303197220 */ /* 0x000fc80000400000 */
        /* <DEDUP_REMOVED lines=11> */
.L_x_194:
[----:B-1----:R-:W-:Y:S01]  /*2070*/  FMUL.FTZ R28, R2, R25 ;  /* 0x00000019021c7220 */ /* 0x002fe20000410000 */
[----:B------:R-:W-:-:S03]  /*2080*/  FMUL.FTZ R0, R25, 0.5 ;  /* 0x3f00000019007820 */ /* 0x000fc60000410000 */
[----:B------:R-:W-:-:S04]  /*2090*/  FFMA R23, -R28, R28, R2 ;  /* 0x0000001c1c177223 */ /* 0x000fc80000000102 */
[----:B------:R-:W-:-:S07]  /*20a0*/  FFMA R28, R23, R0, R28 ;  /* 0x00000000171c7223 */ /* 0x000fce000000001c */
.L_x_195:
[----:B------:R-:W-:Y:S05]  /*20b0*/  BSYNC.RECONVERGENT B0 ;  /* 0x0000000000007941 */ /* 0x000fea0003800200 */
.L_x_193:
[----:B------:R-:W-:Y:S01]  /*20c0*/  FSETP.GEU.AND P0, PT, R28, 9.9999999747524270788e-07, PT ;  /* 0x358637bd1c00780b */ /* 0x000fe20003f0e000 */
[----:B------:R-:W-:-:S12]  /*20d0*/  BSSY.RECONVERGENT B0, `(.L_x_196) ;  /* 0x000001a000007945 */ /* 0x000fd80003800200 */
[----:B------:R-:W-:Y:S05]  /*20e0*/  @!P0 BRA `(.L_x_197) ;  /* 0x0000000000608947 */ /* 0x000fea0003800000 */
[----:B------:R-:W0:Y:S08]  /*20f0*/  LDC.64 R24, c[0x0][0x398] ;  /* 0x0000e600ff187b82 */ /* 0x000e300000000a00 */
[----:B------:R-:W1:Y:S01]  /*2100*/  LDC.64 R22, c[0x0][0x3a0] ;  /* 0x0000e800ff167b82 */ /* 0x000e620000000a00 */
[----:B0-----:R-:W-:-:S05]  /*2110*/  IMAD.WIDE R24, R21, 0x4, R24 ;  /* 0x0000000415187825 */ /* 0x001fca00078e0218 */
[----:B------:R-:W2:Y:S01]  /*2120*/  LDG.E.CONSTANT R0, desc[UR12][R24.64] ;  /* 0x0000000c18007981 */ /* 0x000ea2000c1e9900 */
[----:B-1----:R-:W-:-:S06]  /*2130*/  IMAD.WIDE R22, R21, 0x4, R22 ;  /* 0x0000000415167825 */ /* 0x002fcc00078e0216 */
        /* <DEDUP_REMOVED lines=13> */
.L_x_199:
[----:B------:R-:W-:Y:S05]  /*2210*/  BSYNC.RECONVERGENT B1 ;  /* 0x0000000000017941 */ /* 0x000fea0003800200 */
.L_x_198:
[----:B------:R-:W-:-:S04]  /*2220*/  FADD R23, -R2, 1 ;  /* 0x3f80000002177421 */ /* 0x000fc80000000100 */
[----:B-----5:R-:W-:-:S04]  /*2230*/  FMUL R22, R22, R23 ;  /* 0x0000001716167220 */ /* 0x020fc80000400000 */
[-C--:B------:R-:W-:Y:S01]  /*2240*/  FFMA R12, R5, R22.reuse, R12 ;  /* 0x00000016050c7223 */ /* 0x080fe2000000000c */
[-C--:B------:R-:W-:Y:S01]  /*2250*/  FFMA R11, R6, R22.reuse, R11 ;  /* 0x00000016060b7223 */ /* 0x080fe2000000000b */
[----:B------:R-:W-:-:S07]  /*2260*/  FFMA R10, R3, R22, R10 ;  /* 0x00000016030a7223 */ /* 0x000fce000000000a */
.L_x_197:
[----:B------:R-:W-:Y:S05]  /*2270*/  BSYNC.RECONVERGENT B0 ;  /* 0x0000000000007941 */ /* 0x000fea0003800200 */
.L_x_196:
[----:B------:R-:W-:Y:S02]  /*2280*/  IADD3 R8, P0, PT, R8, 0x4, RZ ;  /* 0x0000000408087810 */ /* 0x000fe40007f1e0ff */
[----:B------:R-:W-:Y:S02]  /*2290*/  IADD3 R14, P2, PT, R14, 0x4, RZ ;  /* 0x000000040e0e7810 */ /* 0x000fe40007f5e0ff */
[----:B------:R-:W-:Y:S02]  /*22a0*/  IADD3 R20, P3, PT, R20, 0x4, RZ ;  /* 0x0000000414147810 */ /* 0x000fe40007f7e0ff */
[----:B------:R-:W-:Y:S02]  /*22b0*/  IADD3 R21, PT, PT, R21, 0x1, RZ ;  /* 0x0000000115157810 */ /* 0x000fe40007ffe0ff */
[----:B------:R-:W-:Y:S02]  /*22c0*/  IADD3.X R7, PT, PT, RZ, R7, RZ, P0, !PT ;  /* 0x00000007ff077210 */ /* 0x000fe400007fe4ff */
[----:B------:R-:W-:-:S02]  /*22d0*/  IADD3.X R9, PT, PT, RZ, R9, RZ, P2, !PT ;  /* 0x00000009ff097210 */ /* 0x000fc400017fe4ff */
[----:B------:R-:W-:Y:S01]  /*22e0*/  IADD3.X R15, PT, PT, RZ, R15, RZ, P3, !PT ;  /* 0x0000000fff0f7210 */ /* 0x000fe20001ffe4ff */
[----:B------:R-:W-:Y:S06]  /*22f0*/  @P1 BRA `(.L_x_200) ;  /* 0xfffffff800f81947 */ /* 0x000fec000383ffff */
.L_x_132:
[----:B012---:R-:W-:Y:S05]  /*2300*/  BSYNC.RECONVERGENT B2 ;  /* 0x0000000000027941 */ /* 0x007fea0003800200 */
.L_x_131:
[----:B------:R-:W0:Y:S01]  /*2310*/  LDCU UR4, c[0x0][0x3c0] ;  /* 0x00007800ff0477ac */ /* 0x000e220008000800 */
[----:B------:R-:W-:Y:S01]  /*2320*/  BSSY.RECONVERGENT B0, `(.L_x_201) ;  /* 0x0000047000007945 */ /* 0x000fe20003800200 */
[----:B0-----:R-:W-:-:S13]  /*2330*/  ISETP.GE.AND P0, PT, R4, UR4, PT ;  /* 0x0000000404007c0c */ /* 0x001fda000bf06270 */
[----:B------:R-:W-:Y:S05]  /*2340*/  @P0 BRA `(.L_x_202) ;  /* 0x0000000400100947 */ /* 0x000fea0003800000 */
[----:B------:R-:W-:Y:S01]  /*2350*/  ISETP.NE.AND P0, PT, R13, R4, PT ;  /* 0x000000040d00720c */ /* 0x000fe20003f05270 */
[----:B------:R-:W-:-:S12]  /*2360*/  BSSY.RECONVERGENT B1, `(.L_x_203) ;  /* 0x0000041000017945 */ /* 0x000fd80003800200 */
[----:B------:R-:W-:Y:S05]  /*2370*/  @!P0 BRA `(.L_x_204) ;  /* 0x0000000000fc8947 */ /* 0x000fea0003800000 */
[----:B------:R-:W0:Y:S08]  /*2380*/  LDC.64 R22, c[0x0][0x390] ;  /* 0x0000e400ff167b82 */ /* 0x000e300000000a00 */
[----:B-----5:R-:W1:Y:S08]  /*2390*/  LDC.64 R18, c[0x0][0x388] ;  /* 0x0000e200ff127b82 */ /* 0x020e700000000a00 */
[----:B------:R-:W2:Y:S01]  /*23a0*/  LDC.64 R14, c[0x0][0x380] ;  /* 0x0000e000ff0e7b82 */ /* 0x000ea20000000a00 */
[----:B0-----:R-:W-:-:S04]  /*23b0*/  IMAD.WIDE R20, R13, 0x4, R22 ;  /* 0x000000040d147825 */ /* 0x001fc800078e0216 */
[C---:B------:R-:W-:Y:S01]  /*23c0*/  IMAD.WIDE.U32 R22, R4.reuse, 0x4, R22 ;  /* 0x0000000404167825 */ /* 0x040fe200078e0016 */
[----:B------:R-:W3:Y:S03]  /*23d0*/  LDG.E.CONSTANT R3, desc[UR12][R20.64] ;  /* 0x0000000c14037981 */ /* 0x000ee6000c1e9900 */
[C-C-:B-1----:R-:W-:Y:S02]  /*23e0*/  IMAD.WIDE R16, R13.reuse, 0x4, R18.reuse ;  /* 0x000000040d107825 */ /* 0x142fe400078e0212 */
[----:B------:R-:W3:Y:S02]  /*23f0*/  LDG.E.CONSTANT R22, desc[UR12][R22.64] ;  /* 0x0000000c16167981 */ /* 0x000ee4000c1e9900 */
[----:B------:R-:W-:Y:S02]  /*2400*/  IMAD.WIDE.U32 R18, R4, 0x4, R18 ;  /* 0x0000000404127825 */ /* 0x000fe400078e0012 */
[----:B------:R-:W4:Y:S02]  /*2410*/  LDG.E.CONSTANT R6, desc[UR12][R16.64] ;  /* 0x0000000c10067981 */ /* 0x000f24000c1e9900 */
[----:B--2---:R-:W-:-:S02]  /*2420*/  IMAD.WIDE R8, R13, 0x4, R14 ;  /* 0x000000040d087825 */ /* 0x004fc400078e020e */
[----:B------:R-:W4:Y:S02]  /*2430*/  LDG.E.CONSTANT R19, desc[UR12][R18.64] ;  /* 0x0000000c12137981 */ /* 0x000f24000c1e9900 */
[----:B------:R-:W-:Y:S02]  /*2440*/  IMAD.WIDE.U32 R14, R4, 0x4, R14 ;  /* 0x00000004040e7825 */ /* 0x000fe400078e000e */
[----:B------:R-:W2:Y:S04]  /*2450*/  LDG.E.CONSTANT R5, desc[UR12][R8.64] ;  /* 0x0000000c08057981 */ /* 0x000ea8000c1e9900 */
[----:B------:R-:W2:Y:S01]  /*2460*/  LDG.E.CONSTANT R14, desc[UR12][R14.64] ;  /* 0x0000000c0e0e7981 */ /* 0x000ea2000c1e9900 */
[----:B------:R-:W-:Y:S01]  /*2470*/  BSSY.RECONVERGENT B2, `(.L_x_205) ;  /* 0x0000013000027945 */ /* 0x000fe20003800200 */
[----:B---3--:R-:W-:-:S04]  /*2480*/  FADD R3, R3, -R22 ;  /* 0x8000001603037221 */ /* 0x008fc80000000000 */
[----:B------:R-:W-:Y:S01]  /*2490*/  FMUL R7, R3, R3 ;  /* 0x0000000303077220 */ /* 0x000fe20000400000 */
[----:B----4-:R-:W-:-:S04]  /*24a0*/  FADD R6, R6, -R19 ;  /* 0x8000001306067221 */ /* 0x010fc80000000000 */
[----:B------:R-:W-:Y:S01]  /*24b0*/  FFMA R0, R6, R6, R7 ;  /* 0x0000000606007223 */ /* 0x000fe20000000007 */
[----:B--2---:R-:W-:-:S04]  /*24c0*/  FADD R5, R5, -R14 ;  /* 0x8000000e05057221 */ /* 0x004fc80000000000 */
        /* <DEDUP_REMOVED lines=9> */
.L_x_206:
[----:B-1----:R-:W-:Y:S01]  /*2560*/  FMUL.FTZ R28, R2, R7 ;  /* 0x00000007021c7220 */ /* 0x002fe20000410000 */
[----:B------:R-:W-:-:S03]  /*2570*/  FMUL.FTZ R0, R7, 0.5 ;  /* 0x3f00000007007820 */ /* 0x000fc60000410000 */
[----:B------:R-:W-:-:S04]  /*2580*/  FFMA R7, -R28, R28, R2 ;  /* 0x0000001c1c077223 */ /* 0x000fc80000000102 */
[----:B------:R-:W-:-:S07]  /*2590*/  FFMA R28, R7, R0, R28 ;  /* 0x00000000071c7223 */ /* 0x000fce000000001c */
.L_x_207:
[----:B------:R-:W-:Y:S05]  /*25a0*/  BSYNC.RECONVERGENT B2 ;  /* 0x0000000000027941 */ /* 0x000fea0003800200 */
.L_x_205:
[----:B------:R-:W-:-:S13]  /*25b0*/  FSETP.GEU.AND P0, PT, R28, 9.9999999747524270788e-07, PT ;  /* 0x358637bd1c00780b */ /* 0x000fda0003f0e000 */
[----:B------:R-:W-:Y:S05]  /*25c0*/  @!P0 BRA `(.L_x_204) ;  /* 0x0000000000688947 */ /* 0x000fea0003800000 */
[----:B------:R-:W0:Y:S01]  /*25d0*/  LDC.64 R8, c[0x0][0x398] ;  /* 0x0000e600ff087b82 */ /* 0x000e220000000a00 */
[----:B------:R-:W1:Y:S07]  /*25e0*/  LDCU UR4, c[0x0][0x3c0] ;  /* 0x00007800ff0477ac */ /* 0x000e6e0008000800 */
[----:B------:R-:W2:Y:S01]  /*25f0*/  LDC.64 R14, c[0x0][0x3a0] ;  /* 0x0000e800ff0e7b82 */ /* 0x000ea20000000a00 */
[----:B-1----:R-:W-:-:S04]  /*2600*/  IMAD R7, R13, UR4, R4 ;  /* 0x000000040d077c24 */ /* 0x002fc8000f8e0204 */
[----:B0-----:R-:W-:-:S05]  /*2610*/  IMAD.WIDE R8, R7, 0x4, R8 ;  /* 0x0000000407087825 */ /* 0x001fca00078e0208 */
[----:B------:R-:W3:Y:S01]  /*2620*/  LDG.E.CONSTANT R0, desc[UR12][R8.64] ;  /* 0x0000000c08007981 */ /* 0x000ee2000c1e9900 */
[----:B--2---:R-:W-:-:S05]  /*2630*/  IMAD.WIDE R14, R7, 0x4, R14 ;  /* 0x00000004070e7825 */ /* 0x004fca00078e020e */
[----:B------:R0:W5:Y:S01]  /*2640*/  LDG.E.CONSTANT R7, desc[UR12][R14.64] ;  /* 0x0000000c0e077981 */ /* 0x000162000c1e9900 */
[----:B------:R-:W1:Y:S01]  /*2650*/  MUFU.RCP R17, R28 ;  /* 0x0000001c00117308 */ /* 0x000e620000001000 */
[----:B------:R-:W-:Y:S01]  /*2660*/  BSSY.RECONVERGENT B2, `(.L_x_208) ;  /* 0x000000b000027945 */ /* 0x000fe20003800200 */
[----:B-1----:R-:W-:-:S04]  /*2670*/  FFMA R2, R17, -R28, 1 ;  /* 0x3f80000011027423 */ /* 0x002fc8000000081c */
[----:B------:R-:W-:Y:S02]  /*2680*/  FFMA R17, R17, R2, R17 ;  /* 0x0000000211117223 */ /* 0x000fe40000000011 */
[----:B---3--:R-:W1:Y:S02]  /*2690*/  FCHK P0, R0, R28 ;  /* 0x0000001c00007302 */ /* 0x008e640000000000 */
[----:B------:R-:W-:-:S04]  /*26a0*/  FFMA R19, R0, R17, RZ ;  /* 0x0000001100137223 */ /* 0x000fc800000000ff */
[----:B------:R-:W-:-:S04]  /*26b0*/  FFMA R2, R19, -R28, R0 ;  /* 0x8000001c13027223 */ /* 0x000fc80000000000 */
[----:B------:R-:W-:Y:S01]  /*26c0*/  FFMA R2, R17, R2, R19 ;  /* 0x0000000211027223 */ /* 0x000fe20000000013 */
[----:B01----:R-:W-:Y:S06]  /*26d0*/  @!P0 BRA `(.L_x_209) ;  /* 0x00000000000c8947 */ /* 0x003fec0003800000 */
[----:B------:R-:W-:-:S07]  /*26e0*/  MOV R24, 0x2700 ;  /* 0x0000270000187802 */ /* 0x000fce0000000f00 */
[----:B-----5:R-:W-:Y:S05]  /*26f0*/  CALL.REL.NOINC `($__internal_6_$__cuda_sm3x_div_rn_noftz_f32_slowpath) ;  /* 0x00000020009c7944 */ /* 0x020fea0003c00000 */
[----:B------:R-:W-:-:S07]  /*2700*/  MOV R2, R0 ;  /* 0x0000000000027202 */ /* 0x000fce0000000f00 */
.L_x_209:
[----:B------:R-:W-:Y:S05]  /*2710*/  BSYNC.RECONVERGENT B2 ;  /* 0x0000000000027941 */ /* 0x000fea0003800200 */
.L_x_208:
[----:B------:R-:W-:-:S04]  /*2720*/  FADD R2, -R2, 1 ;  /* 0x3f80000002027421 */ /* 0x000fc80000000100 */
[----:B-----5:R-:W-:-:S04]  /*2730*/  FMUL R2, R7, R2 ;  /* 0x0000000207027220 */ /* 0x020fc80000400000 */
[-C--:B------:R-:W-:Y:S01]  /*2740*/  FFMA R12, R5, R2.reuse, R12 ;  /* 0x00000002050c7223 */ /* 0x080fe2000000000c */
[-C--:B------:R-:W-:Y:S01]  /*2750*/  FFMA R11, R6, R2.reuse, R11 ;  /* 0x00000002060b7223 */ /* 0x080fe2000000000b */
[----:B------:R-:W-:-:S07]  /*2760*/  FFMA R10, R3, R2, R10 ;  /* 0x00000002030a7223 */ /* 0x000fce000000000a */
.L_x_204:
[----:B------:R-:W-:Y:S05]  /*2770*/  BSYNC.RECONVERGENT B1 ;  /* 0x0000000000017941 */ /* 0x000fea0003800200 */
.L_x_203:
[----:B------:R-:W-:-:S07]  /*2780*/  IADD3 R4, PT, PT, R4, 0x1, RZ ;  /* 0x0000000104047810 */ /* 0x000fce0007ffe0ff */
.L_x_202:
[----:B------:R-:W-:Y:S05]  /*2790*/  BSYNC.RECONVERGENT B0 ;  /* 0x0000000000007941 */ /* 0x000fea0003800200 */
.L_x_201:
[----:B------:R-:W0:Y:S01]  /*27a0*/  LDCU UR4, c[0x0][0x3c0] ;  /* 0x00007800ff0477ac */ /* 0x000e220008000800 */
[----:B------:R-:W-:Y:S01]  /*27b0*/  BSSY.RECONVERGENT B0, `(.L_x_210) ;  /* 0x00001fb000007945 */ /* 0x000fe20003800200 */
[----:B------:R-:W1:Y:S01]  /*27c0*/  LDCU.64 UR14, c[0x0][0x398] ;  /* 0x00007300ff0e77ac */ /* 0x000e620008000a00 */
[----:B------:R-:W2:Y:S01]  /*27d0*/  LDCU.64 UR16, c[0x0][0x3a0] ;  /* 0x00007400ff1077ac */ /* 0x000ea20008000a00 */
[----:B0-----:R-:W-:-:S13]  /*27e0*/  ISETP.GE.AND P0, PT, R4, UR4, PT ;  /* 0x0000000404007c0c */ /* 0x001fda000bf06270 */
[----:B-12---:R-:W-:Y:S05]  /*27f0*/  @P0 BRA `(.L_x_211) ;  /* 0x0000001c00d80947 */ /* 0x006fea0003800000 */
[----:B------:R-:W0:Y:S08]  /*2800*/  LDC.64 R2, c[0x0][0x380] ;  /* 0x0000e000ff027b82 */ /* 0x000e300000000a00 */
[----:B------:R-:W1:Y:S08]  /*2810*/  LDC.64 R14, c[0x0][0x388] ;  /* 0x0000e200ff0e7b82 */ /* 0x000e700000000a00 */
[----:B------:R-:W2:Y:S01]  /*2820*/  LDC.64 R20, c[0x0][0x390] ;  /* 0x0000e400ff147b82 */ /* 0x000ea20000000a00 */
[----:B0----5:R-:W-:-:S05]  /*2830*/  IMAD.WIDE R16, R13, 0x4, R2 ;  /* 0x000000040d107825 */ /* 0x021fca00078e0202 */
[----:B------:R0:W5:Y:S01]  /*2840*/  LDG.E.CONSTANT R9, desc[UR12][R16.64] ;  /* 0x0000000c10097981 */ /* 0x000162000c1e9900 */
[----:B-1----:R-:W-:-:S05]  /*2850*/  IMAD.WIDE R18, R13, 0x4, R14 ;  /* 0x000000040d127825 */ /* 0x002fca00078e020e */
[----:B------:R0:W5:Y:S01]  /*2860*/  LDG.E.CONSTANT R8, desc[UR12][R18.64] ;  /* 0x0000000c12087981 */ /* 0x000162000c1e9900 */
[----:B--2---:R-:W-:-:S05]  /*2870*/  IMAD.WIDE R22, R13, 0x4, R20 ;  /* 0x000000040d167825 */ /* 0x004fca00078e0214 */
[----:B------:R0:W5:Y:S01]  /*2880*/  LDG.E.CONSTANT R7, desc[UR12][R22.64] ;  /* 0x0000000c16077981 */ /* 0x000162000c1e9900 */
[----:B------:R-:W-:-:S04]  /*2890*/  IADD3 R0, PT, PT, -R4, UR4, RZ ;  /* 0x0000000404007c10 */ /* 0x000fc8000fffe1ff */
[----:B------:R-:W-:Y:S01]  /*28a0*/  LOP3.LUT P0, R0, R0, 0x7, RZ, 0xc0, !PT ;  /* 0x0000000700007812 */ /* 0x000fe2000780c0ff */
[----:B------:R-:W-:Y:S01]  /*28b0*/  BSSY.RECONVERGENT B1, `(.L_x_212) ;  /* 0x0000048000017945 */ /* 0x000fe20003800200 */
[----:B------:R-:W-:Y:S01]  /*28c0*/  IMAD R6, R13, UR4, RZ ;  /* 0x000000040d067c24 */ /* 0x000fe2000f8e02ff */
[----:B------:R-:W-:-:S10]  /*28d0*/  MOV R5, R4 ;  /* 0x0000000400057202 */ /* 0x000fd40000000f00 */
[----:B0-----:R-:W-:Y:S05]  /*28e0*/  @!P0 BRA `(.L_x_213) ;  /* 0x0000000400108947 */ /* 0x001fea0003800000 */
[----:B------:R-:W-:Y:S01]  /*28f0*/  IMAD.WIDE.U32 R16, R4, 0x4, R20 ;  /* 0x0000000404107825 */ /* 0x000fe200078e0014 */
[----:B------:R-:W-:Y:S02]  /*2900*/  IADD3 R22, PT, PT, -R0, RZ, RZ ;  /* 0x000000ff00167210 */ /* 0x000fe40007ffe1ff */
[-C--:B------:R-:W-:Y:S01]  /*2910*/  IADD3 R23, PT, PT, R6, R4.reuse, RZ ;  /* 0x0000000406177210 */ /* 0x080fe20007ffe0ff */
[----:B------:R-:W-:Y:S01]  /*2920*/  IMAD.WIDE.U32 R18, R4, 0x4, R14 ;  /* 0x0000000404127825 */ /* 0x000fe200078e000e */
[----:B------:R-:W-:-:S03]  /*2930*/  MOV R5, R4 ;  /* 0x0000000400057202 */ /* 0x000fc60000000f00 */
[----:B------:R-:W-:-:S07]  /*2940*/  IMAD.WIDE.U32 R20, R4, 0x4, R2 ;  /* 0x0000000404147825 */ /* 0x000fce00078e0002 */
.L_x_221:
[----:B------:R-:W2:Y:S04]  /*2950*/  LDG.E.CONSTANT R2, desc[UR12][R16.64] ;  /* 0x0000000c10027981 */ /* 0x000ea8000c1e9900 */
[----:B------:R-:W3:Y:S04]  /*2960*/  LDG.E.CONSTANT R15, desc[UR12][R18.64] ;  /* 0x0000000c120f7981 */ /* 0x000ee8000c1e9900 */
[----:B------:R-:W4:Y:S01]  /*2970*/  LDG.E.CONSTANT R0, desc[UR12][R20.64] ;  /* 0x0000000c14007981 */ /* 0x000f22000c1e9900 */
[----:B------:R-:W-:Y:S01]  /*2980*/  BSSY.RECONVERGENT B2, `(.L_x_214) ;  /* 0x0000013000027945 */ /* 0x000fe20003800200 */
[----:B--2--5:R-:W-:Y:S01]  /*2990*/  FADD R3, R7, -R2 ;  /* 0x8000000207037221 */ /* 0x024fe20000000000 */
        /* <DEDUP_REMOVED lines=13> */
.L_x_215:
[----:B-1----:R-:W-:Y:S01]  /*2a70*/  FMUL.FTZ R28, R2, R25 ;  /* 0x00000019021c7220 */ /* 0x002fe20000410000 */
[----:B------:R-:W-:-:S03]  /*2a80*/  FMUL.FTZ R0, R25, 0.5 ;  /* 0x3f00000019007820 */ /* 0x000fc60000410000 */
[----:B------:R-:W-:-:S04]  /*2a90*/  FFMA R25, -R28, R28, R2 ;  /* 0x0000001c1c197223 */ /* 0x000fc80000000102 */
[----:B------:R-:W-:-:S07]  /*2aa0*/  FFMA R28, R25, R0, R28 ;  /* 0x00000000191c7223 */ /* 0x000fce000000001c */
.L_x_216:
[----:B------:R-:W-:Y:S05]  /*2ab0*/  BSYNC.RECONVERGENT B2 ;  /* 0x0000000000027941 */ /* 0x000fea0003800200 */
.L_x_214:
        /* <DEDUP_REMOVED lines=21> */
.L_x_220:
[----:B------:R-:W-:Y:S05]  /*2c10*/  BSYNC.RECONVERGENT B5 ;  /* 0x0000000000057941 */ /* 0x000fea0003800200 */
.L_x_219:
[----:B------:R-:W-:-:S04]  /*2c20*/  FADD R25, -R2, 1 ;  /* 0x3f80000002197421 */ /* 0x000fc80000000100 */
[----:B-----5:R-:W-:-:S04]  /*2c30*/  FMUL R25, R30, R25 ;  /* 0x000000191e197220 */ /* 0x020fc80000400000 */
[-C--:B------:R-:W-:Y:S01]  /*2c40*/  FFMA R12, R15, R25.reuse, R12 ;  /* 0x000000190f0c7223 */ /* 0x080fe2000000000c */
[-C--:B------:R-:W-:Y:S01]  /*2c50*/  FFMA R11, R14, R25.reuse, R11 ;  /* 0x000000190e0b7223 */ /* 0x080fe2000000000b */
[----:B------:R-:W-:-:S07]  /*2c60*/  FFMA R10, R3, R25, R10 ;  /* 0x00000019030a7223 */ /* 0x000fce000000000a */
.L_x_218:
[----:B------:R-:W-:Y:S05]  /*2c70*/  BSYNC.RECONVERGENT B2 ;  /* 0x0000000000027941 */ /* 0x000fea0003800200 */
.L_x_217:
[----:B------:R-:W-:Y:S02]  /*2c80*/  IADD3 R22, PT, PT, R22, 0x1, RZ ;  /* 0x0000000116167810 */ /* 0x000fe40007ffe0ff */
[----:B------:R-:W-:Y:S02]  /*2c90*/  IADD3 R16, P1, PT, R16, 0x4, RZ ;  /* 0x0000000410107810 */ /* 0x000fe40007f3e0ff */
[----:B------:R-:W-:Y:S02]  /*2ca0*/  ISETP.NE.AND P0, PT, R22, RZ, PT ;  /* 0x000000ff1600720c */ /* 0x000fe40003f05270 */
[----:B------:R-:W-:Y:S02]  /*2cb0*/  IADD3 R18, P2, PT, R18, 0x4, RZ ;  /* 0x0000000412127810 */ /* 0x000fe40007f5e0ff */
[----:B------:R-:W-:Y:S02]  /*2cc0*/  IADD3 R20, P3, PT, R20, 0x4, RZ ;  /* 0x0000000414147810 */ /* 0x000fe40007f7e0ff */
[----:B------:R-:W-:-:S02]  /*2cd0*/  IADD3 R5, PT, PT, R5, 0x1, RZ ;  /* 0x0000000105057810 */ /* 0x000fc40007ffe0ff */
[----:B------:R-:W-:Y:S02]  /*2ce0*/  IADD3 R23, PT, PT, R23, 0x1, RZ ;  /* 0x0000000117177810 */ /* 0x000fe40007ffe0ff */
[----:B------:R-:W-:Y:S02]  /*2cf0*/  IADD3.X R17, PT, PT, RZ, R17, RZ, P1, !PT ;  /* 0x00000011ff117210 */ /* 0x000fe40000ffe4ff */
[----:B------:R-:W-:Y:S02]  /*2d00*/  IADD3.X R19, PT, PT, RZ, R19, RZ, P2, !PT ;  /* 0x00000013ff137210 */ /* 0x000fe400017fe4ff */
[----:B------:R-:W-:Y:S01]  /*2d10*/  IADD3.X R21, PT, PT, RZ, R21, RZ, P3, !PT ;  /* 0x00000015ff157210 */ /* 0x000fe20001ffe4ff */
[----:B------:R-:W-:Y:S06]  /*2d20*/  @P0 BRA `(.L_x_221) ;  /* 0xfffffffc00080947 */ /* 0x000fec000383ffff */
.L_x_213:
[----:B------:R-:W-:Y:S05]  /*2d30*/  BSYNC.RECONVERGENT B1 ;  /* 0x0000000000017941 */ /* 0x000fea0003800200 */
.L_x_212:
[----:B------:R-:W0:Y:S02]  /*2d40*/  LDC R0, c[0x0][0x3c0] ;  /* 0x0000f000ff007b82 */ /* 0x000e240000000800 */
[----:B0-----:R-:W-:-:S04]  /*2d50*/  IADD3 R2, PT, PT, R4, -R0, RZ ;  /* 0x8000000004027210 */ /* 0x001fc80007ffe0ff */
[----:B------:R-:W-:-:S13]  /*2d60*/  ISETP.GT.U32.AND P0, PT, R2, -0x8, PT ;  /* 0xfffffff80200780c */ /* 0x000fda0003f04070 */
[----:B------:R-:W-:Y:S05]  /*2d70*/  @P0 BRA `(.L_x_211) ;  /* 0x0000001800780947 */ /* 0x000fea0003800000 */
[----:B------:R-:W0:Y:S01]  /*2d80*/  LDCU.128 UR8, c[0x0][0x380] ;  /* 0x00007000ff0877ac */ /* 0x000e220008000c00 */
[----:B------:R-:W-:Y:S01]  /*2d90*/  HFMA2 R2, -RZ, RZ, 0, 9.5367431640625e-07 ;  /* 0x00000010ff027431 */ /* 0x000fe200000001ff */
[----:B------:R-:W-:Y:S01]  /*2da0*/  MOV R3, 0x0 ;  /* 0x0000000000037802 */ /* 0x000fe20000000f00 */
[----:B------:R-:W1:Y:S01]  /*2db0*/  LDCU.64 UR6, c[0x0][0x390] ;  /* 0x00007200ff0677ac */ /* 0x000e620008000a00 */
[C---:B------:R-:W-:Y:S02]  /*2dc0*/  IADD3 R4, PT, PT, R5.reuse, -R0, RZ ;  /* 0x8000000005047210 */ /* 0x040fe40007ffe0ff */
[----:B------:R-:W-:-:S03]  /*2dd0*/  IMAD.WIDE.U32 R2, R5, 0x4, R2 ;  /* 0x0000000405027825 */ /* 0x000fc600078e0002 */
[C---:B0-----:R-:W-:Y:S02]  /*2de0*/  IADD3 R18, P0, PT, R2.reuse, UR8, RZ ;  /* 0x0000000802127c10 */ /* 0x041fe4000ff1e0ff */
[C---:B------:R-:W-:Y:S02]  /*2df0*/  IADD3 R16, P1, PT, R2.reuse, UR10, RZ ;  /* 0x0000000a02107c10 */ /* 0x040fe4000ff3e0ff */
[----:B-1----:R-:W-:Y:S02]  /*2e00*/  IADD3 R14, P2, PT, R2, UR6, RZ ;  /* 0x00000006020e7c10 */ /* 0x002fe4000ff5e0ff */
[C---:B------:R-:W-:Y:S02]  /*2e10*/  IADD3.X R19, PT, PT, R3.reuse, UR9, RZ, P0, !PT ;  /* 0x0000000903137c10 */ /* 0x040fe400087fe4ff */
[C---:B------:R-:W-:Y:S02]  /*2e20*/  IADD3.X R17, PT, PT, R3.reuse, UR11, RZ, P1, !PT ;  /* 0x0000000b03117c10 */ /* 0x040fe40008ffe4ff */
[----:B------:R-:W-:-:S02]  /*2e30*/  IADD3.X R15, PT, PT, R3, UR7, RZ, P2, !PT ;  /* 0x00000007030f7c10 */ /* 0x000fc400097fe4ff */
[----:B------:R-:W-:-:S07]  /*2e40*/  IADD3 R3, PT, PT, R6, R5, RZ ;  /* 0x0000000506037210 */ /* 0x000fce0007ffe0ff */
.L_x_278:
        /* <DEDUP_REMOVED lines=18> */
.L_x_223:
[----:B-1----:R-:W-:Y:S01]  /*2f70*/  FMUL.FTZ R28, R2, R25 ;  /* 0x00000019021c7220 */ /* 0x002fe20000410000 */
[----:B------:R-:W-:-:S03]  /*2f80*/  FMUL.FTZ R0, R25, 0.5 ;  /* 0x3f00000019007820 */ /* 0x000fc60000410000 */
[----:B------:R-:W-:-:S04]  /*2f90*/  FFMA R25, -R28, R28, R2 ;  /* 0x0000001c1c197223 */ /* 0x000fc80000000102 */
[----:B------:R-:W-:-:S07]  /*2fa0*/  FFMA R28, R25, R0, R28 ;  /* 0x00000000191c7223 */ /* 0x000fce000000001c */
.L_x_224:
[----:B------:R-:W-:Y:S05]  /*2fb0*/  BSYNC.RECONVERGENT B1 ;  /* 0x0000000000017941 */ /* 0x000fea0003800200 */
.L_x_222:
        /* <DEDUP_REMOVED lines=21> */
.L_x_228:
[----:B------:R-:W-:Y:S05]  /*3110*/  BSYNC.RECONVERGENT B2 ;  /* 0x0000000000027941 */ /* 0x000fea0003800200 */
.L_x_227:
[----:B------:R-:W-:-:S04]  /*3120*/  FADD R25, -R2, 1 ;  /* 0x3f80000002197421 */ /* 0x000fc80000000100 */
[----:B-----5:R-:W-:-:S04]  /*3130*/  FMUL R22, R22, R25 ;  /* 0x0000001916167220 */ /* 0x020fc80000400000 */
[-C--:B------:R-:W-:Y:S01]  /*3140*/  FFMA R12, R23, R22.reuse, R12 ;  /* 0x00000016170c7223 */ /* 0x080fe2000000000c */
[-C--:B------:R-:W-:Y:S01]  /*3150*/  FFMA R11, R20, R22.reuse, R11 ;  /* 0x00000016140b7223 */ /* 0x080fe2000000000b */
[----:B------:R-:W-:-:S07]  /*3160*/  FFMA R10, R21, R22, R10 ;  /* 0x00000016150a7223 */ /* 0x000fce000000000a */
.L_x_226:
[----:B------:R-:W-:Y:S05]  /*3170*/  BSYNC.RECONVERGENT B1 ;  /* 0x0000000000017941 */ /* 0x000fea0003800200 */
.L_x_225:
[----:B------:R-:W2:Y:S04]  /*3180*/  LDG.E.CONSTANT R2, desc[UR12][R14.64+-0xc] ;  /* 0xfffff40c0e027981 */ /* 0x000ea8000c1e9900 */
[----:B------:R-:W3:Y:S04]  /*3190*/  LDG.E.CONSTANT R21, desc[UR12][R16.64+-0xc] ;  /* 0xfffff40c10157981 */ /* 0x000ee8000c1e9900 */
[----:B------:R-:W4:Y:S01]  /*31a0*/  LDG.E.CONSTANT R0, desc[UR12][R18.64+-0xc] ;  /* 0xfffff40c12007981 */ /* 0x000f22000c1e9900 */
[----:B------:R-:W-:Y:S01]  /*31b0*/  BSSY.RECONVERGENT B1, `(.L_x_229) ;  /* 0x000001d000017945 */ /* 0x000fe20003800200 */
[----:B--2---:R-:W-:Y:S01]  /*31c0*/  FADD R33, R7, -R2 ;  /* 0x8000000207217221 */ /* 0x004fe20000000000 */
[----:B------:R-:W-:Y:S01]  /*31d0*/  IADD3 R2, P0, PT, R6, R5, RZ ;  /* 0x0000000506027210 */ /* 0x000fe20007f1e0ff */
[----:B---3--:R-:W-:-:S02]  /*31e0*/  FADD R30, R8, -R21 ;  /* 0x80000015081e7221 */ /* 0x008fc40000000000 */
[----:B------:R-:W-:Y:S01]  /*31f0*/  FMUL R21, R33, R33 ;  /* 0x0000002121157220 */ /* 0x000fe20000400000 */
[----:B------:R-:W-:Y:S01]  /*3200*/  SHF.L.U32 R22, R2, 0x2, RZ ;  /* 0x0000000202167819 */ /* 0x000fe200000006ff */
[----:B----4-:R-:W-:Y:S02]  /*3210*/  FADD R35, R9, -R0 ;  /* 0x8000000009237221 */ /* 0x010fe40000000000 */
[----:B------:R-:W-:Y:S01]  /*3220*/  FFMA R0, R30, R30, R21 ;  /* 0x0000001e1e007223 */ /* 0x000fe20000000015 */
[----:B------:R-:W-:Y:S02]  /*3230*/  SHF.R.S32.HI R21, RZ, 0x1f, R5 ;  /* 0x0000001fff157819 */ /* 0x000fe40000011405 */
[----:B------:R-:W-:Y:S01]  /*3240*/  IADD3 R20, P1, PT, R22, UR14, RZ ;  /* 0x0000000e16147c10 */ /* 0x000fe2000ff3e0ff */
[----:B------:R-:W-:Y:S01]  /*3250*/  FFMA R0, R35, R35, R0 ;  /* 0x0000002323007223 */ /* 0x000fe20000000000 */
[----:B------:R-:W-:Y:S02]  /*3260*/  LEA.HI.X.SX32 R21, R6, R21, 0x1, P0 ;  /* 0x0000001506157211 */ /* 0x000fe400000f0eff */
[----:B------:R-:W-:-:S02]  /*3270*/  IADD3 R22, P2, PT, R22, UR16, RZ ;  /* 0x0000001016167c10 */ /* 0x000fc4000ff5e0ff */
[----:B------:R-:W-:Y:S02]  /*3280*/  FMNMX R25, R0, 1.00000001335143196e-10, !PT ;  /* 0x2edbe6ff00197809 */ /* 0x000fe40007800000 */
[----:B------:R-:W-:Y:S02]  /*3290*/  SHF.L.U64.HI R0, R2, 0x2, R21 ;  /* 0x0000000202007819 */ /* 0x000fe40000010215 */
[----:B------:R-:W-:Y:S01]  /*32a0*/  IADD3 R23, PT, PT, R25, -0xd000000, RZ ;  /* 0xf300000019177810 */ /* 0x000fe20007ffe0ff */
[----:B------:R0:W1:Y:S01]  /*32b0*/  MUFU.RSQ R24, R25 ;  /* 0x0000001900187308 */ /* 0x0000620000001400 */
[C---:B------:R-:W-:Y:S02]  /*32c0*/  IADD3.X R21, PT, PT, R0.reuse, UR15, RZ, P1, !PT ;  /* 0x0000000f00157c10 */ /* 0x040fe40008ffe4ff */
[----:B------:R-:W-:Y:S02]  /*32d0*/  ISETP.GT.U32.AND P0, PT, R23, 0x727fffff, PT ;  /* 0x727fffff1700780c */ /* 0x000fe40003f04070 */
[----:B------:R-:W-:-:S11]  /*32e0*/  IADD3.X R23, PT, PT, R0, UR17, RZ, P2, !PT ;  /* 0x0000001100177c10 */ /* 0x000fd600097fe4ff */
[----:B0-----:R-:W-:Y:S05]  /*32f0*/  @!P0 BRA `(.L_x_230) ;  /* 0x0000000000108947 */ /* 0x001fea0003800000 */
[----:B------:R-:W-:Y:S02]  /*3300*/  MOV R2, R25 ;  /* 0x0000001900027202 */ /* 0x000fe40000000f00 */
[----:B------:R-:W-:-:S07]  /*3310*/  MOV R0, 0x3330 ;  /* 0x0000333000007802 */ /* 0x000fce0000000f00 */
[----:B-1----:R-:W-:Y:S05]  /*3320*/  CALL.REL.NOINC `($__internal_5_$__cuda_sm20_sqrt_rn_f32_slowpath) ;  /* 0x0000001400387944 */ /* 0x002fea0003c00000 */
[----:B------:R-:W-:Y:S05]  /*3330*/  BRA `(.L_x_231) ;  /* 0x0000000000107947 */ /* 0x000fea0003800000 */
.L_x_230:
[----:B-1----:R-:W-:Y:S01]  /*3340*/  FMUL.FTZ R28, R25, R24 ;  /* 0x00000018191c7220 */ /* 0x002fe20000410000 */
[----:B------:R-:W-:-:S03]  /*3350*/  FMUL.FTZ R0, R24, 0.5 ;  /* 0x3f00000018007820 */ /* 0x000fc60000410000 */
[----:B------:R-:W-:-:S04]  /*3360*/  FFMA R25, -R28, R28, R25 ;  /* 0x0000001c1c197223 */ /* 0x000fc80000000119 */
[----:B------:R-:W-:-:S07]  /*3370*/  FFMA R28, R25, R0, R28 ;  /* 0x00000000191c7223 */ /* 0x000fce000000001c */
.L_x_231:
[----:B------:R-:W-:Y:S05]  /*3380*/  BSYNC.RECONVERGENT B1 ;  /* 0x0000000000017941 */ /* 0x000fea0003800200 */
.L_x_229:
[----:B------:R-:W-:Y:S01]  /*3390*/  FSETP.GEU.AND P0, PT, R28, 9.9999999747524270788e-07, PT ;  /* 0x358637bd1c00780b */ /* 0x000fe20003f0e000 */
[----:B------:R-:W-:-:S12]  /*33a0*/  BSSY.RECONVERGENT B1, `(.L_x_232) ;  /* 0x0000016000017945 */ /* 0x000fd80003800200 */
[----:B------:R-:W-:Y:S05]  /*33b0*/  @!P0 BRA `(.L_x_233) ;  /* 0x0000000000508947 */ /* 0x000fea0003800000 */
[----:B------:R-:W2:Y:S04]  /*33c0*/  LDG.E.CONSTANT R0, desc[UR12][R20.64+0x4] ;  /* 0x0000040c14007981 */ /* 0x000ea8000c1e9900 */
        /* <DEDUP_REMOVED lines=13> */
.L_x_235:
[----:B------:R-:W-:Y:S05]  /*34a0*/  BSYNC.RECONVERGENT B2 ;  /* 0x0000000000027941 */ /* 0x000fea0003800200 */
.L_x_234:
[----:B------:R-:W-:-:S04]  /*34b0*/  FADD R25, -R2, 1 ;  /* 0x3f80000002197421 */ /* 0x000fc80000000100 */
[----:B-----5:R-:W-:-:S04]  /*34c0*/  FMUL R25, R34, R25 ;  /* 0x0000001922197220 */ /* 0x020fc80000400000 */
[-C--:B------:R-:W-:Y:S01]  /*34d0*/  FFMA R12, R35, R25.reuse, R12 ;  /* 0x00000019230c7223 */ /* 0x080fe2000000000c */
[-C--:B------:R-:W-:Y:S01]  /*34e0*/  FFMA R11, R30, R25.reuse, R11 ;  /* 0x000000191e0b7223 */ /* 0x080fe2000000000b */
[----:B------:R-:W-:-:S07]  /*34f0*/  FFMA R10, R33, R25, R10 ;  /* 0x00000019210a7223 */ /* 0x000fce000000000a */
.L_x_233:
[----:B------:R-:W-:Y:S05]  /*3500*/  BSYNC.RECONVERGENT B1 ;  /* 0x0000000000017941 */ /* 0x000fea0003800200 */
.L_x_232:
        /* <DEDUP_REMOVED lines=18> */
.L_x_237:
[----:B-1----:R-:W-:Y:S01]  /*3630*/  FMUL.FTZ R28, R2, R25 ;  /* 0x00000019021c7220 */ /* 0x002fe20000410000 */
[----:B------:R-:W-:-:S03]  /*3640*/  FMUL.FTZ R0, R25, 0.5 ;  /* 0x3f00000019007820 */ /* 0x000fc60000410000 */
[----:B------:R-:W-:-:S04]  /*3650*/  FFMA R25, -R28, R28, R2 ;  /* 0x0000001c1c197223 */ /* 0x000fc80000000102 */
[----:B------:R-:W-:-:S07]  /*3660*/  FFMA R28, R25, R0, R28 ;  /* 0x00000000191c7223 */ /* 0x000fce000000001c */
.L_x_238:
[----:B------:R-:W-:Y:S05]  /*3670*/  BSYNC.RECONVERGENT B1 ;  /* 0x0000000000017941 */ /* 0x000fea0003800200 */
.L_x_236:
        /* <DEDUP_REMOVED lines=17> */
.L_x_242:
[----:B------:R-:W-:Y:S05]  /*3790*/  BSYNC.RECONVERGENT B2 ;  /* 0x0000000000027941 */ /* 0x000fea0003800200 */
.L_x_241:
[----:B------:R-:W-:-:S04]  /*37a0*/  FADD R25, -R2, 1 ;  /* 0x3f80000002197421 */ /* 0x000fc80000000100 */
[----:B-----5:R-:W-:-:S04]  /*37b0*/  FMUL R25, R34, R25 ;  /* 0x0000001922197220 */ /* 0x020fc80000400000 */
[-C--:B------:R-:W-:Y:S01]  /*37c0*/  FFMA R12, R35, R25.reuse, R12 ;  /* 0x00000019230c7223 */ /* 0x080fe2000000000c */
[-C--:B------:R-:W-:Y:S01]  /*37d0*/  FFMA R11, R30, R25.reuse, R11 ;  /* 0x000000191e0b7223 */ /* 0x080fe2000000000b */
[----:B------:R-:W-:-:S07]  /*37e0*/  FFMA R10, R33, R25, R10 ;  /* 0x00000019210a7223 */ /* 0x000fce000000000a */
.L_x_240:
[----:B------:R-:W-:Y:S05]  /*37f0*/  BSYNC.RECONVERGENT B1 ;  /* 0x0000000000017941 */ /* 0x000fea0003800200 */
.L_x_239:
        /* <DEDUP_REMOVED lines=18> */
.L_x_244:
[----:B-1----:R-:W-:Y:S01]  /*3920*/  FMUL.FTZ R28, R2, R25 ;  /* 0x00000019021c7220 */ /* 0x002fe20000410000 */
[----:B------:R-:W-:-:S03]  /*3930*/  FMUL.FTZ R0, R25, 0.5 ;  /* 0x3f00000019007820 */ /* 0x000fc60000410000 */
[----:B------:R-:W-:-:S04]  /*3940*/  FFMA R25, -R28, R28, R2 ;  /* 0x0000001c1c197223 */ /* 0x000fc80000000102 */
[----:B------:R-:W-:-:S07]  /*3950*/  FFMA R28, R25, R0, R28 ;  /* 0x00000000191c7223 */ /* 0x000fce000000001c */
.L_x_245:
[----:B------:R-:W-:Y:S05]  /*3960*/  BSYNC.RECONVERGENT B1 ;  /* 0x0000000000017941 */ /* 0x000fea0003800200 */
.L_x_243:
        /* <DEDUP_REMOVED lines=17> */
.L_x_249:
[----:B------:R-:W-:Y:S05]  /*3a80*/  BSYNC.RECONVERGENT B2 ;  /* 0x0000000000027941 */ /* 0x000fea0003800200 */
.L_x_248:
[----:B------:R-:W-:-:S04]  /*3a90*/  FADD R25, -R2, 1 ;  /* 0x3f80000002197421 */ /* 0x000fc80000000100 */
[----:B-----5:R-:W-:-:S04]  /*3aa0*/  FMUL R25, R34, R25 ;  /* 0x0000001922197220 */ /* 0x020fc80000400000 */
[-C--:B------:R-:W-:Y:S01]  /*3ab0*/  FFMA R12, R35, R25.reuse, R12 ;  /* 0x00000019230c7223 */ /* 0x080fe2000000000c */
[-C--:B------:R-:W-:Y:S01]  /*3ac0*/  FFMA R11, R30, R25.reuse, R11 ;  /* 0x000000191e0b7223 */ /* 0x080fe2000000000b */
[----:B------:R-:W-:-:S07]  /*3ad0*/  FFMA R10, R33, R25, R10 ;  /* 0x00000019210a7223 */ /* 0x000fce000000000a */
.L_x_247:
[----:B------:R-:W-:Y:S05]  /*3ae0*/  BSYNC.RECONVERGENT B1 ;  /* 0x0000000000017941 */ /* 0x000fea0003800200 */
.L_x_246:
        /* <DEDUP_REMOVED lines=18> */
.L_x_251:
[----:B-1----:R-:W-:Y:S01]  /*3c10*/  FMUL.FTZ R28, R2, R25 ;  /* 0x00000019021c7220 */ /* 0x002fe20000410000 */
[----:B------:R-:W-:-:S03]  /*3c20*/  FMUL.FTZ R0, R25, 0.5 ;  /* 0x3f00000019007820 */ /* 0x000fc60000410000 */
[----:B------:R-:W-:-:S04]  /*3c30*/  FFMA R25, -R28, R28, R2 ;  /* 0x0000001c1c197223 */ /* 0x000fc80000000102 */
[----:B------:R-:W-:-:S07]  /*3c40*/  FFMA R28, R25, R0, R28 ;  /* 0x00000000191c7223 */ /* 0x000fce000000001c */
.L_x_252:
[----:B------:R-:W-:Y:S05]  /*3c50*/  BSYNC.RECONVERGENT B1 ;  /* 0x0000000000017941 */ /* 0x000fea0003800200 */
.L_x_250:
        /* <DEDUP_REMOVED lines=17> */
.L_x_256:
[----:B------:R-:W-:Y:S05]  /*3d70*/  BSYNC.RECONVERGENT B2 ;  /* 0x0000000000027941 */ /* 0x000fea0003800200 */
.L_x_255:
[----:B------:R-:W-:-:S04]  /*3d80*/  FADD R25, -R2, 1 ;  /* 0x3f80000002197421 */ /* 0x000fc80000000100 */
[----:B-----5:R-:W-:-:S04]  /*3d90*/  FMUL R25, R34, R25 ;  /* 0x0000001922197220 */ /* 0x020fc80000400000 */
[-C--:B------:R-:W-:Y:S01]  /*3da0*/  FFMA R12, R35, R25.reuse, R12 ;  /* 0x00000019230c7223 */ /* 0x080fe2000000000c */
[-C--:B------:R-:W-:Y:S01]  /*3db0*/  FFMA R11, R30, R25.reuse, R11 ;  /* 0x000000191e0b7223 */ /* 0x080fe2000000000b */
[----:B------:R-:W-:-:S07]  /*3dc0*/  FFMA R10, R33, R25, R10 ;  /* 0x00000019210a7223 */ /* 0x000fce000000000a */
.L_x_254:
[----:B------:R-:W-:Y:S05]  /*3dd0*/  BSYNC.RECONVERGENT B1 ;  /* 0x0000000000017941 */ /* 0x000fea0003800200 */
.L_x_253:
        /* <DEDUP_REMOVED lines=18> */
.L_x_258:
[----:B-1----:R-:W-:Y:S01]  /*3f00*/  FMUL.FTZ R28, R2, R25 ;  /* 0x00000019021c7220 */ /* 0x002fe20000410000 */
[----:B------:R-:W-:-:S03]  /*3f10*/  FMUL.FTZ R0, R25, 0.5 ;  /* 0x3f00000019007820 */ /* 0x000fc60000410000 */
[----:B------:R-:W-:-:S04]  /*3f20*/  FFMA R25, -R28, R28, R2 ;  /* 0x0000001c1c197223 */ /* 0x000fc80000000102 */
[----:B------:R-:W-:-:S07]  /*3f30*/  FFMA R28, R25, R0, R28 ;  /* 0x00000000191c7223 */ /* 0x000fce000000001c */
.L_x_259:
[----:B------:R-:W-:Y:S05]  /*3f40*/  BSYNC.RECONVERGENT B1 ;  /* 0x0000000000017941 */ /* 0x000fea0003800200 */
.L_x_257:
        /* <DEDUP_REMOVED lines=17> */
.L_x_263:
[----:B------:R-:W-:Y:S05]  /*4060*/  BSYNC.RECONVERGENT B2 ;  /* 0x0000000000027941 */ /* 0x000fea0003800200 */
.L_x_262:
[----:B------:R-:W-:-:S04]  /*4070*/  FADD R25, -R2, 1 ;  /* 0x3f80000002197421 */ /* 0x000fc80000000100 */
[----:B-----5:R-:W-:-:S04]  /*4080*/  FMUL R25, R34, R25 ;  /* 0x0000001922197220 */ /* 0x020fc80000400000 */
[-C--:B------:R-:W-:Y:S01]  /*4090*/  FFMA R12, R35, R25.reuse, R12 ;  /* 0x00000019230c7223 */ /* 0x080fe2000000000c */
[-C--:B------:R-:W-:Y:S01]  /*40a0*/  FFMA R11, R30, R25.reuse, R11 ;  /* 0x000000191e0b7223 */ /* 0x080fe2000000000b */
[----:B------:R-:W-:-:S07]  /*40b0*/  FFMA R10, R33, R25, R10 ;  /* 0x00000019210a7223 */ /* 0x000fce000000000a */
.L_x_261:
[----:B------:R-:W-:Y:S05]  /*40c0*/  BSYNC.RECONVERGENT B1 ;  /* 0x0000000000017941 */ /* 0x000fea0003800200 */
.L_x_260:
        /* <DEDUP_REMOVED lines=18> */
.L_x_265:
[----:B-1----:R-:W-:Y:S01]  /*41f0*/  FMUL.FTZ R28, R2, R25 ;  /* 0x00000019021c7220 */ /* 0x002fe20000410000 */
[----:B------:R-:W-:-:S03]  /*4200*/  FMUL.FTZ R0, R25, 0.5 ;  /* 0x3f00000019007820 */ /* 0x000fc60000410000 */
[----:B------:R-:W-:-:S04]  /*4210*/  FFMA R25, -R28, R28, R2 ;  /* 0x0000001c1c197223 */ /* 0x000fc80000000102 */
[----:B------:R-:W-:-:S07]  /*4220*/  FFMA R28, R25, R0, R28 ;  /* 0x00000000191c7223 */ /* 0x000fce000000001c */
.L_x_266:
[----:B------:R-:W-:Y:S05]  /*4230*/  BSYNC.RECONVERGENT B1 ;  /* 0x0000000000017941 */ /* 0x000fea0003800200 */
.L_x_264:
        /* <DEDUP_REMOVED lines=17> */
.L_x_270:
[----:B------:R-:W-:Y:S05]  /*4350*/  BSYNC.RECONVERGENT B2 ;  /* 0x0000000000027941 */ /* 0x000fea0003800200 */
.L_x_269:
[----:B------:R-:W-:-:S04]  /*4360*/  FADD R25, -R2, 1 ;  /* 0x3f80000002197421 */ /* 0x000fc80000000100 */
[----:B-----5:R-:W-:-:S04]  /*4370*/  FMUL R25, R34, R25 ;  /* 0x0000001922197220 */ /* 0x020fc80000400000 */
[-C--:B------:R-:W-:Y:S01]  /*4380*/  FFMA R12, R35, R25.reuse, R12 ;  /* 0x00000019230c7223 */ /* 0x080fe2000000000c */
[-C--:B------:R-:W-:Y:S01]  /*4390*/  FFMA R11, R30, R25.reuse, R11 ;  /* 0x000000191e0b7223 */ /* 0x080fe2000000000b */
[----:B------:R-:W-:-:S07]  /*43a0*/  FFMA R10, R33, R25, R10 ;  /* 0x00000019210a7223 */ /* 0x000fce000000000a */
.L_x_268:
[----:B------:R-:W-:Y:S05]  /*43b0*/  BSYNC.RECONVERGENT B1 ;  /* 0x0000000000017941 */ /* 0x000fea0003800200 */
.L_x_267:
        /* <DEDUP_REMOVED lines=18> */
.L_x_272:
[----:B-1----:R-:W-:Y:S01]  /*44e0*/  FMUL.FTZ R28, R2, R25 ;  /* 0x00000019021c7220 */ /* 0x002fe20000410000 */
[----:B------:R-:W-:-:S03]  /*44f0*/  FMUL.FTZ R0, R25, 0.5 ;  /* 0x3f00000019007820 */ /* 0x000fc60000410000 */
[----:B------:R-:W-:-:S04]  /*4500*/  FFMA R25, -R28, R28, R2 ;  /* 0x0000001c1c197223 */ /* 0x000fc80000000102 */
[----:B------:R-:W-:-:S07]  /*4510*/  FFMA R28, R25, R0, R28 ;  /* 0x00000000191c7223 */ /* 0x000fce000000001c */
.L_x_273:
[----:B------:R-:W-:Y:S05]  /*4520*/  BSYNC.RECONVERGENT B1 ;  /* 0x0000000000017941 */ /* 0x000fea0003800200 */
.L_x_271:
        /* <DEDUP_REMOVED lines=17> */
.L_x_277:
[----:B------:R-:W-:Y:S05]  /*4640*/  BSYNC.RECONVERGENT B2 ;  /* 0x0000000000027941 */ /* 0x000fea0003800200 */
.L_x_276:
[----:B------:R-:W-:-:S04]  /*4650*/  FADD R21, -R2, 1 ;  /* 0x3f80000002157421 */ /* 0x000fc80000000100 */
[----:B-----5:R-:W-:-:S04]  /*4660*/  FMUL R21, R22, R21 ;  /* 0x0000001516157220 */ /* 0x020fc80000400000 */
[-C--:B------:R-:W-:Y:S01]  /*4670*/  FFMA R12, R35, R21.reuse, R12 ;  /* 0x00000015230c7223 */ /* 0x080fe2000000000c */
[-C--:B------:R-:W-:Y:S01]  /*4680*/  FFMA R11, R30, R21.reuse, R11 ;  /* 0x000000151e0b7223 */ /* 0x080fe2000000000b */
[----:B------:R-:W-:-:S07]  /*4690*/  FFMA R10, R33, R21, R10 ;  /* 0x00000015210a7223 */ /* 0x000fce000000000a */
.L_x_275:
[----:B------:R-:W-:Y:S05]  /*46a0*/  BSYNC.RECONVERGENT B1 ;  /* 0x0000000000017941 */ /* 0x000fea0003800200 */
.L_x_274:
[----:B------:R-:W-:Y:S02]  /*46b0*/  IADD3 R4, PT, PT, R4, 0x8, RZ ;  /* 0x0000000804047810 */ /* 0x000fe40007ffe0ff */
[----:B------:R-:W-:Y:S02]  /*46c0*/  IADD3 R18, P1, PT, R18, 0x20, RZ ;  /* 0x0000002012127810 */ /* 0x000fe40007f3e0ff */
[----:B------:R-:W-:Y:S02]  /*46d0*/  ISETP.NE.AND P0, PT, R4, RZ, PT ;  /* 0x000000ff0400720c */ /* 0x000fe40003f05270 */
[----:B------:R-:W-:Y:S02]  /*46e0*/  IADD3 R16, P2, PT, R16, 0x20, RZ ;  /* 0x0000002010107810 */ /* 0x000fe40007f5e0ff */
[----:B------:R-:W-:Y:S02]  /*46f0*/  IADD3 R14, P3, PT, R14, 0x20, RZ ;  /* 0x000000200e0e7810 */ /* 0x000fe40007f7e0ff */
[----:B------:R-:W-:-:S02]  /*4700*/  IADD3.X R19, PT, PT, RZ, R19, RZ, P1, !PT ;  /* 0x00000013ff137210 */ /* 0x000fc40000ffe4ff */
[----:B------:R-:W-:Y:S02]  /*4710*/  IADD3.X R17, PT, PT, RZ, R17, RZ, P2, !PT ;  /* 0x00000011ff117210 */ /* 0x000fe400017fe4ff */
[----:B------:R-:W-:Y:S02]  /*4720*/  IADD3.X R15, PT, PT, RZ, R15, RZ, P3, !PT ;  /* 0x0000000fff0f7210 */ /* 0x000fe40001ffe4ff */
[----:B------:R-:W-:Y:S02]  /*4730*/  IADD3 R5, PT, PT, R5, 0x8, RZ ;  /* 0x0000000805057810 */ /* 0x000fe40007ffe0ff */
[----:B------:R-:W-:Y:S01]  /*4740*/  IADD3 R3, PT, PT, R3, 0x8, RZ ;  /* 0x0000000803037810 */ /* 0x000fe20007ffe0ff */
[----:B------:R-:W-:Y:S06]  /*4750*/  @P0 BRA `(.L_x_278) ;  /* 0xffffffe400bc0947 */ /* 0x000fec000383ffff */
.L_x_211:
[----:B------:R-:W-:Y:S05]  /*4760*/  BSYNC.RECONVERGENT B0 ;  /* 0x0000000000007941 */ /* 0x000fea0003800200 */
.L_x_210:
[----:B------:R-:W0:Y:S08]  /*4770*/  LDC.64 R2, c[0x0][0x3a8] ;  /* 0x0000ea00ff027b82 */ /* 0x000e300000000a00 */
[----:B------:R-:W1:Y:S08]  /*4780*/  LDC.64 R4, c[0x0][0x3b0] ;  /* 0x0000ec00ff047b82 */ /* 0x000e700000000a00 */
[----:B-----5:R-:W2:Y:S01]  /*4790*/  LDC.64 R6, c[0x0][0x3b8] ;  /* 0x0000ee00ff067b82 */ /* 0x020ea20000000a00 */
[----:B0-----:R-:W-:-:S05]  /*47a0*/  IMAD.WIDE R2, R13, 0x4, R2 ;  /* 0x000000040d027825 */ /* 0x001fca00078e0202 */
[----:B------:R-:W-:Y:S01]  /*47b0*/  STG.E desc[UR12][R2.64], R12 ;  /* 0x0000000c02007986 */ /* 0x000fe2000c10190c */
[----:B-1----:R-:W-:-:S05]  /*47c0*/  IMAD.WIDE R4, R13, 0x4, R4 ;  /* 0x000000040d047825 */ /* 0x002fca00078e0204 */
[----:B------:R-:W-:Y:S01]  /*47d0*/  STG.E desc[UR12][R4.64], R11 ;  /* 0x0000000b04007986 */ /* 0x000fe2000c10190c */
[----:B--2---:R-:W-:-:S05]  /*47e0*/  IMAD.WIDE R6, R13, 0x4, R6 ;  /* 0x000000040d067825 */ /* 0x004fca00078e0206 */
[----:B------:R-:W-:Y:S01]  /*47f0*/  STG.E desc[UR12][R6.64], R10 ;  /* 0x0000000a06007986 */ /* 0x000fe2000c10190c */
[----:B------:R-:W-:Y:S05]  /*4800*/  EXIT ;  /* 0x000000000000794d */ /* 0x000fea0003800000 */
        .weak           $__internal_5_$__cuda_sm20_sqrt_rn_f32_slowpath
        .type           $__internal_5_$__cuda_sm20_sqrt_rn_f32_slowpath,@function
        .size           $__internal_5_$__cuda_sm20_sqrt_rn_f32_slowpath,($__internal_6_$__cuda_sm3x_div_rn_noftz_f32_slowpath - $__internal_5_$__cuda_sm20_sqrt_rn_f32_slowpath)
$__internal_5_$__cuda_sm20_sqrt_rn_f32_slowpath:
        /* <DEDUP_REMOVED lines=19> */
.L_x_279:
[----:B------:R-:W-:Y:S01]  /*4940*/  HFMA2 R25, -RZ, RZ, 0, 0 ;  /* 0x00000000ff197431 */ /* 0x000fe200000001ff */
[----:B------:R-:W-:-:S04]  /*4950*/  MOV R24, R0 ;  /* 0x0000000000187202 */ /* 0x000fc80000000f00 */
[----:B------:R-:W-:Y:S05]  /*4960*/  RET.REL.NODEC R24 `(compute_stress_gradient_kernel) ;  /* 0xffffffb418a47950 */ /* 0x000fea0003c3ffff */
        .weak           $__internal_6_$__cuda_sm3x_div_rn_noftz_f32_slowpath
        .type           $__internal_6_$__cuda_sm3x_div_rn_noftz_f32_slowpath,@function
        .size           $__internal_6_$__cuda_sm3x_div_rn_noftz_f32_slowpath,(.L_x_363 - $__internal_6_$__cuda_sm3x_div_rn_noftz_f32_slowpath)
$__internal_6_$__cuda_sm3x_div_rn_noftz_f32_slowpath:
        /* <DEDUP_REMOVED lines=17> */
[----:B------:R-:W-:Y:S02]  /*4a80*/  FSETP.NEU.FTZ.AND P2, PT, |R0|, +INF , PT ;  /* 0x7f8000000000780b */ /* 0x000fe40003f5d200 */
        /* <DEDUP_REMOVED lines=16> */
.L_x_281:
[----:B------:R-:W-:Y:S01]  /*4b90*/  LEA R27, R2, 0xc0800000, 0x17 ;  /* 0xc0800000021b7811 */ /* 0x000fe200078eb8ff */
[----:B------:R-:W-:Y:S01]  /*4ba0*/  BSSY.RECONVERGENT B4, `(.L_x_286) ;  /* 0x0000036000047945 */ /* 0x000fe20003800200 */
[----:B------:R-:W-:Y:S02]  /*4bb0*/  IADD3 R31, PT, PT, R31, -0x7f, RZ ;  /* 0xffffff811f1f7810 */ /* 0x000fe40007ffe0ff */
[----:B------:R-:W-:-:S03]  /*4bc0*/  IADD3 R32, PT, PT, -R27, R28, RZ ;  /* 0x0000001c1b207210 */ /* 0x000fc60007ffe1ff */
[----:B------:R-:W-:Y:S01]  /*4bd0*/  IMAD R0, R31, -0x800000, R0 ;  /* 0xff8000001f007824 */ /* 0x000fe200078e0200 */
        /* <DEDUP_REMOVED lines=8> */
[----:B------:R-:W-:Y:S01]  /*4c60*/  FFMA R27, R27, R28, R0 ;  /* 0x0000001c1b1b7223 */ /* 0x000fe20000000000 */
[----:B------:R-:W-:-:S03]  /*4c70*/  IADD3 R25, PT, PT, R26, R25, RZ ;  /* 0x000000191a197210 */ /* 0x000fc60007ffe0ff */
        /* <DEDUP_REMOVED lines=17> */
[C---:B------:R-:W-:Y:S02]  /*4d90*/  IADD3 R27, PT, PT, R2.reuse, 0x20, RZ ;  /* 0x00000020021b7810 */ /* 0x040fe40007ffe0ff */
[----:B------:R-:W-:Y:S02]  /*4da0*/  LOP3.LUT R25, R25, 0x7fffff, RZ, 0xc0, !PT ;  /* 0x007fffff19197812 */ /* 0x000fe400078ec0ff */
[C---:B------:R-:W-:Y:S02]  /*4db0*/  ISETP.NE.AND P3, PT, R2.reuse, RZ, PT ;  /* 0x000000ff0200720c */ /* 0x040fe40003f65270 */
[----:B------:R-:W-:Y:S02]  /*4dc0*/  LOP3.LUT R28, R25, 0x800000, RZ, 0xfc, !PT ;  /* 0x00800000191c7812 */ /* 0x000fe400078efcff */
[----:B------:R-:W-:-:S02]  /*4dd0*/  ISETP.NE.AND P2, PT, R2, RZ, PT ;  /* 0x000000ff0200720c */ /* 0x000fc40003f45270 */
[----:B------:R-:W-:Y:S02]  /*4de0*/  IADD3 R2, PT, PT, -R2, RZ, RZ ;  /* 0x000000ff02027210 */ /* 0x000fe40007ffe1ff */
[----:B------:R-:W-:Y:S02]  /*4df0*/  SHF.L.U32 R27, R28, R27, RZ ;  /* 0x0000001b1c1b7219 */ /* 0x000fe400000006ff */
[----:B------:R-:W-:Y:S02]  /*4e00*/  FSETP.NEU.FTZ.AND P0, PT, R26, R29, PT ;  /* 0x0000001d1a00720b */ /* 0x000fe40003f1d000 */
        /* <DEDUP_REMOVED lines=11> */
.L_x_288:
[----:B------:R-:W-:-:S04]  /*4ec0*/  LOP3.LUT R0, R0, 0x80000000, RZ, 0xc0, !PT ;  /* 0x8000000000007812 */ /* 0x000fc800078ec0ff */
[----:B------:R-:W-:Y:S01]  /*4ed0*/  LOP3.LUT R0, R0, 0x7f800000, RZ, 0xfc, !PT ;  /* 0x7f80000000007812 */ /* 0x000fe200078efcff */
[----:B------:R-:W-:Y:S06]  /*4ee0*/  BRA `(.L_x_289) ;  /* 0x0000000000047947 */ /* 0x000fec0003800000 */
.L_x_287:
[----:B------:R-:W-:-:S07]  /*4ef0*/  LEA R0, R25, R0, 0x17 ;  /* 0x0000000019007211 */ /* 0x000fce00078eb8ff */
.L_x_289:
[----:B------:R-:W-:Y:S05]  /*4f00*/  BSYNC.RECONVERGENT B4 ;  /* 0x0000000000047941 */ /* 0x000fea0003800200 */
.L_x_286:
[----:B------:R-:W-:Y:S05]  /*4f10*/  BRA `(.L_x_290) ;  /* 0x0000000000207947 */ /* 0x000fea0003800000 */
.L_x_285:
[----:B------:R-:W-:-:S04]  /*4f20*/  LOP3.LUT R0, R28, 0x80000000, R0, 0x48, !PT ;  /* 0x800000001c007812 */ /* 0x000fc800078e4800 */
[----:B------:R-:W-:Y:S01]  /*4f30*/  LOP3.LUT R0, R0, 0x7f800000, RZ, 0xfc, !PT ;  /* 0x7f80000000007812 */ /* 0x000fe200078efcff */
[----:B------:R-:W-:Y:S06]  /*4f40*/  BRA `(.L_x_290) ;  /* 0x0000000000147947 */ /* 0x000fec0003800000 */
.L_x_284:
[----:B------:R-:W-:Y:S01]  /*4f50*/  LOP3.LUT R0, R28, 0x80000000, R0, 0x48, !PT ;  /* 0x800000001c007812 */ /* 0x000fe200078e4800 */
[----:B------:R-:W-:Y:S06]  /*4f60*/  BRA `(.L_x_290) ;  /* 0x00000000000c7947 */ /* 0x000fec0003800000 */
.L_x_283:
[----:B------:R-:W0:Y:S01]  /*4f70*/  MUFU.RSQ R0, -QNAN ;  /* 0xffc0000000007908 */ /* 0x000e220000001400 */
[----:B------:R-:W-:Y:S05]  /*4f80*/  BRA `(.L_x_290) ;  /* 0x0000000000047947 */ /* 0x000fea0003800000 */
.L_x_282:
[----:B------:R-:W-:-:S07]  /*4f90*/  FADD.FTZ R0, R0, R28 ;  /* 0x0000001c00007221 */ /* 0x000fce0000010000 */
.L_x_290:
[----:B------:R-:W-:Y:S05]  /*4fa0*/  BSYNC.RECONVERGENT B3 ;  /* 0x0000000000037941 */ /* 0x000fea0003800200 */
.L_x_280:
[----:B------:R-:W-:-:S04]  /*4fb0*/  HFMA2 R25, -RZ, RZ, 0, 0 ;  /* 0x00000000ff197431 */ /* 0x000fc800000001ff */
[----:B0-----:R-:W-:Y:S05]  /*4fc0*/  RET.REL.NODEC R24 `(compute_stress_gradient_kernel) ;  /* 0xffffffb0180c7950 */ /* 0x001fea0003c3ffff */
.L_x_291:
        /* <DEDUP_REMOVED lines=11> */
.L_x_363:


//--------------------- .text.compute_stress_kernel --------------------------
	.section	.text.compute_stress_kernel,"ax",@progbits
	.align	128
        .global         compute_stress_kernel
        .type           compute_stress_kernel,@function
        .size           compute_stress_kernel,(.L_x_364 - compute_stress_kernel)
        .other          compute_stress_kernel,@"STO_CUDA_ENTRY STV_DEFAULT"
compute_stress_kernel:
.text.compute_stress_kernel:
        /* <DEDUP_REMOVED lines=12> */
[----:B------:R-:W-:-:S09]  /*00c0*/  MOV R7, RZ ;  /* 0x000000ff00077202 */ /* 0x000fd20000000f00 */
[----:B------:R-:W-:Y:S05]  /*00d0*/  @!P0 BRA `(.L_x_293) ;  /* 0x0000001000788947 */ /* 0x000fea0003800000 */
[----:B------:R-:W1:Y:S08]  /*00e0*/  LDC.64 R12, c[0x0][0x380] ;  /* 0x0000e000ff0c7b82 */ /* 0x000e700000000a00 */
[----:B------:R-:W2:Y:S08]  /*00f0*/  LDC.64 R14, c[0x0][0x388] ;  /* 0x0000e200ff0e7b82 */ /* 0x000eb00000000a00 */
[----:B------:R-:W3:Y:S01]  /*0100*/  LDC.64 R16, c[0x0][0x390] ;  /* 0x0000e400ff107b82 */ /* 0x000ee20000000a00 */
[----:B-1----:R-:W-:-:S05]  /*0110*/  IMAD.WIDE.U32 R12, R10, 0x4, R12 ;  /* 0x000000040a0c7825 */ /* 0x002fca00078e000c */
[----:B0-----:R0:W5:Y:S01]  /*0120*/  LDG.E.CONSTANT R6, desc[UR12][R12.64] ;  /* 0x0000000c0c067981 */ /* 0x001162000c1e9900 */
[----:B--2---:R-:W-:-:S05]  /*0130*/  IMAD.WIDE.U32 R14, R10, 0x4, R14 ;  /* 0x000000040a0e7825 */ /* 0x004fca00078e000e */
[----:B------:R0:W5:Y:S01]  /*0140*/  LDG.E.CONSTANT R5, desc[UR12][R14.64] ;  /* 0x0000000c0e057981 */ /* 0x000162000c1e9900 */
[----:B---3--:R-:W-:-:S05]  /*0150*/  IMAD.WIDE.U32 R16, R10, 0x4, R16 ;  /* 0x000000040a107825 */ /* 0x008fca00078e0010 */
[----:B------:R0:W5:Y:S01]  /*0160*/  LDG.E.CONSTANT R4, desc[UR12][R16.64] ;  /* 0x0000000c10047981 */ /* 0x000162000c1e9900 */
[----:B------:R-:W-:-:S04]  /*0170*/  VIMNMX R7, PT, PT, R10, UR14, PT ;  /* 0x0000000e0a077c48 */ /* 0x000fc8000bfe0100 */
[C---:B------:R-:W-:Y:S01]  /*0180*/  ISETP.GE.AND P0, PT, R7.reuse, 0x4, PT ;  /* 0x000000040700780c */ /* 0x040fe20003f06270 */
[----:B------:R-:W-:Y:S01]  /*0190*/  BSSY.RECONVERGENT B1, `(.L_x_294) ;  /* 0x000009b000017945 */ /* 0x000fe20003800200 */
[----:B------:R-:W-:Y:S01]  /*01a0*/  VIMNMX R7, PT, PT, R7, 0x1, !PT ;  /* 0x0000000107077848 */ /* 0x000fe20007fe0100 */
[----:B------:R-:W-:Y:S01]  /*01b0*/  IMAD R3, R10, UR14, RZ ;  /* 0x0000000e0a037c24 */ /* 0x000fe2000f8e02ff */
[----:B------:R-:W-:Y:S02]  /*01c0*/  MOV R8, RZ ;  /* 0x000000ff00087202 */ /* 0x000fe40000000f00 */
[----:B------:R-:W-:Y:S02]  /*01d0*/  MOV R2, RZ ;  /* 0x000000ff00027202 */ /* 0x000fe40000000f00 */
[----:B------:R-:W-:-:S05]  /*01e0*/  LOP3.LUT R33, R7, 0x3, RZ, 0xc0, !PT ;  /* 0x0000000307217812 */ /* 0x000fca00078ec0ff */
[----:B0-----:R-:W-:Y:S05]  /*01f0*/  @!P0 BRA `(.L_x_295) ;  /* 0x0000000800508947 */ /* 0x001fea0003800000 */
[----:B------:R-:W0:Y:S01]  /*0200*/  LDCU.128 UR4, c[0x0][0x380] ;  /* 0x00007000ff0477ac */ /* 0x000e220008000c00 */
[----:B------:R-:W1:Y:S01]  /*0210*/  LDC.64 R14, c[0x0][0x3a0] ;  /* 0x0000e800ff0e7b82 */ /* 0x000e620000000a00 */
[----:B------:R-:W-:Y:S01]  /*0220*/  LOP3.LUT R2, R7, 0x7ffffffc, RZ, 0xc0, !PT ;  /* 0x7ffffffc07027812 */ /* 0x000fe200078ec0ff */
[----:B------:R-:W-:Y:S01]  /*0230*/  HFMA2 R8, -RZ, RZ, 0, 0 ;  /* 0x00000000ff087431 */ /* 0x000fe200000001ff */
[----:B------:R-:W2:Y:S01]  /*0240*/  LDCU.64 UR10, c[0x0][0x390] ;  /* 0x00007200ff0a77ac */ /* 0x000ea20008000a00 */
[----:B------:R-:W-:Y:S02]  /*0250*/  MOV R31, R3 ;  /* 0x00000003001f7202 */ /* 0x000fe40000000f00 */
[----:B------:R-:W-:Y:S02]  /*0260*/  IADD3 R29, PT, PT, -R2, RZ, RZ ;  /* 0x000000ff021d7210 */ /* 0x000fe40007ffe1ff */
[----:B------:R-:W3:Y:S01]  /*0270*/  LDC.64 R16, c[0x0][0x398] ;  /* 0x0000e600ff107b82 */ /* 0x000ee20000000a00 */
[----:B0-----:R-:W-:-:S02]  /*0280*/  UIADD3 UR8, UP0, UPT, UR4, 0x8, URZ ;  /* 0x0000000804087890 */ /* 0x001fc4000ff1e0ff */
[----:B------:R-:W-:Y:S02]  /*0290*/  UIADD3 UR6, UP1, UPT, UR6, 0x8, URZ ;  /* 0x0000000806067890 */ /* 0x000fe4000ff3e0ff */
[----:B--2---:R-:W-:Y:S02]  /*02a0*/  UIADD3 UR4, UP2, UPT, UR10, 0x8, URZ ;  /* 0x000000080a047890 */ /* 0x004fe4000ff5e0ff */
[----:B------:R-:W-:Y:S01]  /*02b0*/  UIADD3.X UR9, UPT, UPT, URZ, UR5, URZ, UP0, !UPT ;  /* 0x00000005ff097290 */ /* 0x000fe200087fe4ff */
[----:B------:R-:W-:Y:S01]  /*02c0*/  MOV R22, UR8 ;  /* 0x0000000800167c02 */ /* 0x000fe20008000f00 */
[----:B------:R-:W-:Y:S01]  /*02d0*/  UIADD3.X UR7, UPT, UPT, URZ, UR7, URZ, UP1, !UPT ;  /* 0x00000007ff077290 */ /* 0x000fe20008ffe4ff */
[----:B------:R-:W-:Y:S01]  /*02e0*/  MOV R20, UR6 ;  /* 0x0000000600147c02 */ /* 0x000fe20008000f00 */
[----:B------:R-:W-:Y:S01]  /*02f0*/  UIADD3.X UR5, UPT, UPT, URZ, UR11, URZ, UP2, !UPT ;  /* 0x0000000bff057290 */ /* 0x000fe200097fe4ff */
[----:B------:R-:W-:Y:S02]  /*0300*/  MOV R18, UR4 ;  /* 0x0000000400127c02 */ /* 0x000fe40008000f00 */
[----:B------:R-:W-:-:S02]  /*0310*/  MOV R23, UR9 ;  /* 0x0000000900177c02 */ /* 0x000fc40008000f00 */
[----:B------:R-:W-:Y:S02]  /*0320*/  MOV R21, UR7 ;  /* 0x0000000700157c02 */ /* 0x000fe40008000f00 */
[----:B------:R-:W-:-:S07]  /*0330*/  MOV R19, UR5 ;  /* 0x0000000500137c02 */ /* 0x000fce0008000f00 */
.L_x_308:
[----:B------:R-:W2:Y:S04]  /*0340*/  LDG.E.CONSTANT R11, desc[UR12][R18.64+-0x8] ;  /* 0xfffff80c120b7981 */ /* 0x000ea8000c1e9900 */
[----:B------:R-:W4:Y:S04]  /*0350*/  LDG.E.CONSTANT R0, desc[UR12][R20.64+-0x8] ;  /* 0xfffff80c14007981 */ /* 0x000f28000c1e9900 */
[----:B------:R-:W4:Y:S01]  /*0360*/  LDG.E.CONSTANT R9, desc[UR12][R22.64+-0x8] ;  /* 0xfffff80c16097981 */ /* 0x000f22000c1e9900 */
[----:B------:R-:W-:Y:S01]  /*0370*/  BSSY.RECONVERGENT B2, `(.L_x_296) ;  /* 0x0000016000027945 */ /* 0x000fe20003800200 */
[----:B-1----:R-:W-:-:S04]  /*0380*/  IMAD.WIDE R24, R31, 0x4, R14 ;  /* 0x000000041f187825 */ /* 0x002fc800078e020e */
[----:B---3--:R-:W-:-:S04]  /*0390*/  IMAD.WIDE R26, R31, 0x4, R16 ;  /* 0x000000041f1a7825 */ /* 0x008fc800078e0210 */
[----:B--2--5:R-:W-:Y:S01]  /*03a0*/  FADD R11, R4, -R11 ;  /* 0x8000000b040b7221 */ /* 0x024fe20000000000 */
[----:B----4-:R-:W-:-:S03]  /*03b0*/  FADD R0, R5, -R0 ;  /* 0x8000000005007221 */ /* 0x010fc60000000000 */
[----:B------:R-:W-:Y:S01]  /*03c0*/  FMUL R11, R11, R11 ;  /* 0x0000000b0b0b7220 */ /* 0x000fe20000400000 */
[----:B------:R-:W-:-:S03]  /*03d0*/  FADD R9, R6, -R9 ;  /* 0x8000000906097221 */ /* 0x000fc60000000000 */
[----:B------:R-:W-:-:S04]  /*03e0*/  FFMA R0, R0, R0, R11 ;  /* 0x0000000000007223 */ /* 0x000fc8000000000b */
[----:B------:R-:W-:-:S05]  /*03f0*/  FFMA R0, R9, R9, R0 ;  /* 0x0000000909007223 */ /* 0x000fca0000000000 */
[----:B------:R-:W-:-:S04]  /*0400*/  FMNMX R12, R0, 1.00000001335143196e-10, !PT ;  /* 0x2edbe6ff000c7809 */ /* 0x000fc80007800000 */
[----:B------:R-:W-:Y:S01]  /*0410*/  IADD3 R0, PT, PT, R12, -0xd000000, RZ ;  /* 0xf30000000c007810 */ /* 0x000fe20007ffe0ff */
[----:B------:R0:W1:Y:S03]  /*0420*/  MUFU.RSQ R9, R12 ;  /* 0x0000000c00097308 */ /* 0x0000660000001400 */
[----:B------:R-:W-:-:S13]  /*0430*/  ISETP.GT.U32.AND P0, PT, R0, 0x727fffff, PT ;  /* 0x727fffff0000780c */ /* 0x000fda0003f04070 */
[----:B0-----:R-:W-:Y:S05]  /*0440*/  @!P0 BRA `(.L_x_297) ;  /* 0x0000000000108947 */ /* 0x001fea0003800000 */
[----:B------:R-:W-:Y:S02]  /*0450*/  MOV R0, R12 ;  /* 0x0000000c00007202 */ /* 0x000fe40000000f00 */
[----:B------:R-:W-:-:S07]  /*0460*/  MOV R12, 0x480 ;  /* 0x00000480000c7802 */ /* 0x000fce0000000f00 */
[----:B-1----:R-:W-:Y:S05]  /*0470*/  CALL.REL.NOINC `($__internal_7_$__cuda_sm20_sqrt_rn_f32_slowpath) ;  /* 0x0000002400107944 */ /* 0x002fea0003c00000 */
[----:B------:R-:W-:Y:S05]  /*0480*/  BRA `(.L_x_298) ;  /* 0x0000000000107947 */ /* 0x000fea0003800000 */
.L_x_297:
[----:B-1----:R-:W-:Y:S01]  /*0490*/  FMUL.FTZ R11, R12, R9 ;  /* 0x000000090c0b7220 */ /* 0x002fe20000410000 */
[----:B------:R-:W-:-:S03]  /*04a0*/  FMUL.FTZ R9, R9, 0.5 ;  /* 0x3f00000009097820 */ /* 0x000fc60000410000 */
[----:B------:R-:W-:-:S04]  /*04b0*/  FFMA R0, -R11, R11, R12 ;  /* 0x0000000b0b007223 */ /* 0x000fc8000000010c */
[----:B------:R-:W-:-:S07]  /*04c0*/  FFMA R11, R0, R9, R11 ;  /* 0x00000009000b7223 */ /* 0x000fce000000000b */
.L_x_298:
[----:B------:R-:W-:Y:S05]  /*04d0*/  BSYNC.RECONVERGENT B2 ;  /* 0x0000000000027941 */ /* 0x000fea0003800200 */
.L_x_296:
[----:B------:R-:W2:Y:S04]  /*04e0*/  LDG.E.CONSTANT R13, desc[UR12][R18.64+-0x4] ;  /* 0xfffffc0c120d7981 */ /* 0x000ea8000c1e9900 */
[----:B------:R-:W3:Y:S04]  /*04f0*/  LDG.E.CONSTANT R28, desc[UR12][R20.64+-0x4] ;  /* 0xfffffc0c141c7981 */ /* 0x000ee8000c1e9900 */
[----:B------:R-:W4:Y:S04]  /*0500*/  LDG.E.CONSTANT R9, desc[UR12][R22.64+-0x4] ;  /* 0xfffffc0c16097981 */ /* 0x000f28000c1e9900 */
[----:B------:R-:W5:Y:S04]  /*0510*/  LDG.E.CONSTANT R12, desc[UR12][R26.64] ;  /* 0x0000000c1a0c7981 */ /* 0x000f68000c1e9900 */
[----:B------:R-:W5:Y:S01]  /*0520*/  LDG.E.CONSTANT R0, desc[UR12][R24.64] ;  /* 0x0000000c18007981 */ /* 0x000f62000c1e9900 */
[----:B------:R-:W-:Y:S01]  /*0530*/  BSSY.RECONVERGENT B2, `(.L_x_299) ;  /* 0x0000017000027945 */ /* 0x000fe20003800200 */
[----:B--2---:R-:W-:Y:S01]  /*0540*/  FADD R13, R4, -R13 ;  /* 0x8000000d040d7221 */ /* 0x004fe20000000000 */
[----:B---3--:R-:W-:-:S03]  /*0550*/  FADD R28, R5, -R28 ;  /* 0x8000001c051c7221 */ /* 0x008fc60000000000 */
[----:B------:R-:W-:Y:S01]  /*0560*/  FMUL R13, R13, R13 ;  /* 0x0000000d0d0d7220 */ /* 0x000fe20000400000 */
[----:B----4-:R-:W-:-:S03]  /*0570*/  FADD R9, R6, -R9 ;  /* 0x8000000906097221 */ /* 0x010fc60000000000 */
[----:B------:R-:W-:Y:S01]  /*0580*/  FFMA R28, R28, R28, R13 ;  /* 0x0000001c1c1c7223 */ /* 0x000fe2000000000d */
[----:B-----5:R-:W-:-:S03]  /*0590*/  FADD R11, R12, -R11 ;  /* 0x8000000b0c0b7221 */ /* 0x020fc60000000000 */
[----:B------:R-:W-:Y:S01]  /*05a0*/  FFMA R28, R9, R9, R28 ;  /* 0x00000009091c7223 */ /* 0x000fe2000000001c */
[----:B------:R-:W-:-:S04]  /*05b0*/  FMUL R0, R0, R11 ;  /* 0x0000000b00007220 */ /* 0x000fc80000400000 */
[----:B------:R-:W-:Y:S01]  /*05c0*/  FMNMX R28, R28, 1.00000001335143196e-10, !PT ;  /* 0x2edbe6ff1c1c7809 */ /* 0x000fe20007800000 */
[----:B------:R-:W-:-:S03]  /*05d0*/  FFMA R8, R11, R0, R8 ;  /* 0x000000000b087223 */ /* 0x000fc60000000008 */
        /* <DEDUP_REMOVED lines=8> */
.L_x_300:
[----:B-1----:R-:W-:Y:S01]  /*0660*/  FMUL.FTZ R11, R28, R13 ;  /* 0x0000000d1c0b7220 */ /* 0x002fe20000410000 */
[----:B------:R-:W-:-:S03]  /*0670*/  FMUL.FTZ R9, R13, 0.5 ;  /* 0x3f0000000d097820 */ /* 0x000fc60000410000 */
[----:B------:R-:W-:-:S04]  /*0680*/  FFMA R0, -R11, R11, R28 ;  /* 0x0000000b0b007223 */ /* 0x000fc8000000011c */
[----:B------:R-:W-:-:S07]  /*0690*/  FFMA R11, R0, R9, R11 ;  /* 0x00000009000b7223 */ /* 0x000fce000000000b */
.L_x_301:
[----:B------:R-:W-:Y:S05]  /*06a0*/  BSYNC.RECONVERGENT B2 ;  /* 0x0000000000027941 */ /* 0x000fea0003800200 */
.L_x_299:
        /* <DEDUP_REMOVED lines=24> */
.L_x_303:
[----:B-1----:R-:W-:Y:S01]  /*0830*/  FMUL.FTZ R11, R28, R13 ;  /* 0x0000000d1c0b7220 */ /* 0x002fe20000410000 */
[----:B------:R-:W-:-:S03]  /*0840*/  FMUL.FTZ R9, R13, 0.5 ;  /* 0x3f0000000d097820 */ /* 0x000fc60000410000 */
[----:B------:R-:W-:-:S04]  /*0850*/  FFMA R0, -R11, R11, R28 ;  /* 0x0000000b0b007223 */ /* 0x000fc8000000011c */
[----:B------:R-:W-:-:S07]  /*0860*/  FFMA R11, R0, R9, R11 ;  /* 0x00000009000b7223 */ /* 0x000fce000000000b */
.L_x_304:
[----:B------:R-:W-:Y:S05]  /*0870*/  BSYNC.RECONVERGENT B2 ;  /* 0x0000000000027941 */ /* 0x000fea0003800200 */
.L_x_302:
        /* <DEDUP_REMOVED lines=24> */
.L_x_306:
[----:B-1----:R-:W-:Y:S01]  /*0a00*/  FMUL.FTZ R11, R28, R13 ;  /* 0x0000000d1c0b7220 */ /* 0x002fe20000410000 */
[----:B------:R-:W-:-:S03]  /*0a10*/  FMUL.FTZ R9, R13, 0.5 ;  /* 0x3f0000000d097820 */ /* 0x000fc60000410000 */
[----:B------:R-:W-:-:S04]  /*0a20*/  FFMA R0, -R11, R11, R28 ;  /* 0x0000000b0b007223 */ /* 0x000fc8000000011c */
[----:B------:R-:W-:-:S07]  /*0a30*/  FFMA R11, R0, R9, R11 ;  /* 0x00000009000b7223 */ /* 0x000fce000000000b */
.L_x_307:
[----:B------:R-:W-:Y:S05]  /*0a40*/  BSYNC.RECONVERGENT B2 ;  /* 0x0000000000027941 */ /* 0x000fea0003800200 */
.L_x_305:
[----:B------:R-:W2:Y:S04]  /*0a50*/  LDG.E.CONSTANT R26, desc[UR12][R26.64+0xc] ;  /* 0x00000c0c1a1a7981 */ /* 0x000ea8000c1e9900 */
[----:B------:R-:W3:Y:S01]  /*0a60*/  LDG.E.CONSTANT R24, desc[UR12][R24.64+0xc] ;  /* 0x00000c0c18187981 */ /* 0x000ee2000c1e9900 */
[----:B------:R-:W-:Y:S02]  /*0a70*/  IADD3 R29, PT, PT, R29, 0x4, RZ ;  /* 0x000000041d1d7810 */ /* 0x000fe40007ffe0ff */
[----:B------:R-:W-:Y:S02]  /*0a80*/  IADD3 R22, P1, PT, R22, 0x10, RZ ;  /* 0x0000001016167810 */ /* 0x000fe40007f3e0ff */
[----:B------:R-:W-:Y:S02]  /*0a90*/  ISETP.NE.AND P0, PT, R29, RZ, PT ;  /* 0x000000ff1d00720c */ /* 0x000fe40003f05270 */
[----:B------:R-:W-:-:S02]  /*0aa0*/  IADD3 R20, P2, PT, R20, 0x10, RZ ;  /* 0x0000001014147810 */ /* 0x000fc40007f5e0ff */
[----:B------:R-:W-:Y:S02]  /*0ab0*/  IADD3 R18, P3, PT, R18, 0x10, RZ ;  /* 0x0000001012127810 */ /* 0x000fe40007f7e0ff */
[----:B------:R-:W-:Y:S02]  /*0ac0*/  IADD3.X R23, PT, PT, RZ, R23, RZ, P1, !PT ;  /* 0x00000017ff177210 */ /* 0x000fe40000ffe4ff */
[----:B------:R-:W-:Y:S02]  /*0ad0*/  IADD3.X R21, PT, PT, RZ, R21, RZ, P2, !PT ;  /* 0x00000015ff157210 */ /* 0x000fe400017fe4ff */
[----:B------:R-:W-:Y:S02]  /*0ae0*/  IADD3.X R19, PT, PT, RZ, R19, RZ, P3, !PT ;  /* 0x00000013ff137210 */ /* 0x000fe40001ffe4ff */
[----:B------:R-:W-:Y:S01]  /*0af0*/  IADD3 R31, PT, PT, R31, 0x4, RZ ;  /* 0x000000041f1f7810 */ /* 0x000fe20007ffe0ff */
[----:B--2---:R-:W-:-:S04]  /*0b00*/  FADD R11, R26, -R11 ;  /* 0x8000000b1a0b7221 */ /* 0x004fc80000000000 */
[----:B---3--:R-:W-:-:S04]  /*0b10*/  FMUL R0, R24, R11 ;  /* 0x0000000b18007220 */ /* 0x008fc80000400000 */
[----:B------:R-:W-:Y:S01]  /*0b20*/  FFMA R8, R11, R0, R8 ;  /* 0x000000000b087223 */ /* 0x000fe20000000008 */
[----:B------:R-:W-:Y:S06]  /*0b30*/  @P0 BRA `(.L_x_308) ;  /* 0xfffffff800000947 */ /* 0x000fec000383ffff */
.L_x_295:
[----:B------:R-:W-:Y:S05]  /*0b40*/  BSYNC.RECONVERGENT B1 ;  /* 0x0000000000017941 */ /* 0x000fea0003800200 */
.L_x_294:
[----:B------:R-:W-:-:S13]  /*0b50*/  ISETP.NE.AND P0, PT, R33, RZ, PT ;  /* 0x000000ff2100720c */ /* 0x000fda0003f05270 */
[----:B------:R-:W-:Y:S05]  /*0b60*/  @!P0 BRA `(.L_x_293) ;  /* 0x0000000400d48947 */ /* 0x000fea0003800000 */
[----:B------:R-:W-:Y:S01]  /*0b70*/  ISETP.NE.AND P0, PT, R33, 0x1, PT ;  /* 0x000000012100780c */ /* 0x000fe20003f05270 */
[----:B------:R-:W-:-:S12]  /*0b80*/  BSSY.RECONVERGENT B1, `(.L_x_309) ;  /* 0x0000048000017945 */ /* 0x000fd80003800200 */
[----:B------:R-:W-:Y:S05]  /*0b90*/  @!P0 BRA `(.L_x_310) ;  /* 0x0000000400188947 */ /* 0x000fea0003800000 */
[----:B------:R-:W0:Y:S08]  /*0ba0*/  LDC.64 R14, c[0x0][0x390] ;  /* 0x0000e400ff0e7b82 */ /* 0x000e300000000a00 */
[----:B------:R-:W1:Y:S08]  /*0bb0*/  LDC.64 R16, c[0x0][0x388] ;  /* 0x0000e200ff107b82 */ /* 0x000e700000000a00 */
[----:B------:R-:W2:Y:S01]  /*0bc0*/  LDC.64 R18, c[0x0][0x380] ;  /* 0x0000e000ff127b82 */ /* 0x000ea20000000a00 */
[----:B0-----:R-:W-:-:S05]  /*0bd0*/  IMAD.WIDE.U32 R14, R2, 0x4, R14 ;  /* 0x00000004020e7825 */ /* 0x001fca00078e000e */
[----:B------:R-:W3:Y:S01]  /*0be0*/  LDG.E.CONSTANT R11, desc[UR12][R14.64] ;  /* 0x0000000c0e0b7981 */ /* 0x000ee2000c1e9900 */
[----:B-1----:R-:W-:-:S05]  /*0bf0*/  IMAD.WIDE.U32 R16, R2, 0x4, R16 ;  /* 0x0000000402107825 */ /* 0x002fca00078e0010 */
[----:B------:R-:W4:Y:S01]  /*0c00*/  LDG.E.CONSTANT R0, desc[UR12][R16.64] ;  /* 0x0000000c10007981 */ /* 0x000f22000c1e9900 */
[----:B--2---:R-:W-:-:S05]  /*0c10*/  IMAD.WIDE.U32 R18, R2, 0x4, R18 ;  /* 0x0000000402127825 */ /* 0x004fca00078e0012 */
[----:B------:R-:W2:Y:S01]  /*0c20*/  LDG.E.CONSTANT R9, desc[UR12][R18.64] ;  /* 0x0000000c12097981 */ /* 0x000ea2000c1e9900 */
[----:B------:R-:W-:Y:S01]  /*0c30*/  BSSY.RECONVERGENT B2, `(.L_x_311) ;  /* 0x0000014000027945 */ /* 0x000fe20003800200 */
[----:B---3-5:R-:W-:-:S04]  /*0c40*/  FADD R11, R4, -R11 ;  /* 0x8000000b040b7221 */ /* 0x028fc80000000000 */
        /* <DEDUP_REMOVED lines=14> */
.L_x_312:
[----:B-1----:R-:W-:Y:S01]  /*0d30*/  FMUL.FTZ R11, R12, R9 ;  /* 0x000000090c0b7220 */ /* 0x002fe20000410000 */
[----:B------:R-:W-:-:S03]  /*0d40*/  FMUL.FTZ R9, R9, 0.5 ;  /* 0x3f00000009097820 */ /* 0x000fc60000410000 */
[----:B------:R-:W-:-:S04]  /*0d50*/  FFMA R0, -R11, R11, R12 ;  /* 0x0000000b0b007223 */ /* 0x000fc8000000010c */
[----:B------:R-:W-:-:S07]  /*0d60*/  FFMA R11, R0, R9, R11 ;  /* 0x00000009000b7223 */ /* 0x000fce000000000b */
.L_x_313:
[----:B------:R-:W-:Y:S05]  /*0d70*/  BSYNC.RECONVERGENT B2 ;  /* 0x0000000000027941 */ /* 0x000fea0003800200 */
.L_x_311:
[----:B------:R-:W2:Y:S01]  /*0d80*/  LDG.E.CONSTANT R15, desc[UR12][R14.64+0x4] ;  /* 0x0000040c0e0f7981 */ /* 0x000ea2000c1e9900 */
[----:B------:R-:W0:Y:S03]  /*0d90*/  LDC.64 R22, c[0x0][0x398] ;  /* 0x0000e600ff167b82 */ /* 0x000e260000000a00 */
[----:B------:R-:W3:Y:S04]  /*0da0*/  LDG.E.CONSTANT R16, desc[UR12][R16.64+0x4] ;  /* 0x0000040c10107981 */ /* 0x000ee8000c1e9900 */
[----:B------:R-:W4:Y:S01]  /*0db0*/  LDG.E.CONSTANT R19, desc[UR12][R18.64+0x4] ;  /* 0x0000040c12137981 */ /* 0x000f22000c1e9900 */
[----:B------:R-:W1:Y:S01]  /*0dc0*/  LDC.64 R20, c[0x0][0x3a0] ;  /* 0x0000e800ff147b82 */ /* 0x000e620000000a00 */
[----:B------:R-:W-:-:S05]  /*0dd0*/  IADD3 R9, PT, PT, R3, R2, RZ ;  /* 0x0000000203097210 */ /* 0x000fca0007ffe0ff */
[----:B0-----:R-:W-:-:S05]  /*0de0*/  IMAD.WIDE R22, R9, 0x4, R22 ;  /* 0x0000000409167825 */ /* 0x001fca00078e0216 */
[----:B------:R-:W5:Y:S01]  /*0df0*/  LDG.E.CONSTANT R0, desc[UR12][R22.64] ;  /* 0x0000000c16007981 */ /* 0x000f62000c1e9900 */
[----:B-1----:R-:W-:-:S05]  /*0e00*/  IMAD.WIDE R20, R9, 0x4, R20 ;  /* 0x0000000409147825 */ /* 0x002fca00078e0214 */
[----:B------:R-:W5:Y:S01]  /*0e10*/  LDG.E.CONSTANT R9, desc[UR12][R20.64] ;  /* 0x0000000c14097981 */ /* 0x000f62000c1e9900 */
[----:B------:R-:W-:Y:S01]  /*0e20*/  BSSY.RECONVERGENT B2, `(.L_x_314) ;  /* 0x0000017000027945 */ /* 0x000fe20003800200 */
[----:B--2---:R-:W-:Y:S01]  /*0e30*/  FADD R13, R4, -R15 ;  /* 0x8000000f040d7221 */ /* 0x004fe20000000000 */
        /* <DEDUP_REMOVED lines=8> */
[----:B------:R-:W-:Y:S01]  /*0ec0*/  ISETP.GT.U32.AND P0, PT, R12, 0x727fffff, PT ;  /* 0x727fffff0c00780c */ /* 0x000fe20003f04070 */
[----:B-----5:R-:W-:-:S04]  /*0ed0*/  FADD R11, R0, -R11 ;  /* 0x8000000b000b7221 */ /* 0x020fc80000000000 */
[----:B------:R-:W-:-:S04]  /*0ee0*/  FMUL R9, R9, R11 ;  /* 0x0000000b09097220 */ /* 0x000fc80000400000 */
[----:B------:R-:W-:-:S04]  /*0ef0*/  FFMA R14, R11, R9, R8 ;  /* 0x000000090b0e7223 */ /* 0x000fc80000000008 */
[----:B01----:R-:W-:Y:S05]  /*0f00*/  @!P0 BRA `(.L_x_315) ;  /* 0x0000000000108947 */ /* 0x003fea0003800000 */
[----:B------:R-:W-:Y:S02]  /*0f10*/  MOV R0, R16 ;  /* 0x0000001000007202 */ /* 0x000fe40000000f00 */
[----:B------:R-:W-:-:S07]  /*0f20*/  MOV R12, 0xf40 ;  /* 0x00000f40000c7802 */ /* 0x000fce0000000f00 */
[----:B------:R-:W-:Y:S05]  /*0f30*/  CALL.REL.NOINC `($__internal_7_$__cuda_sm20_sqrt_rn_f32_slowpath) ;  /* 0x0000001800607944 */ /* 0x000fea0003c00000 */
[----:B------:R-:W-:Y:S05]  /*0f40*/  BRA `(.L_x_316) ;  /* 0x0000000000107947 */ /* 0x000fea0003800000 */
.L_x_315:
[----:B------:R-:W-:Y:S01]  /*0f50*/  FMUL.FTZ R11, R16, R13 ;  /* 0x0000000d100b7220 */ /* 0x000fe20000410000 */
[----:B------:R-:W-:-:S03]  /*0f60*/  FMUL.FTZ R8, R13, 0.5 ;  /* 0x3f0000000d087820 */ /* 0x000fc60000410000 */
[----:B------:R-:W-:-:S04]  /*0f70*/  FFMA R0, -R11, R11, R16 ;  /* 0x0000000b0b007223 */ /* 0x000fc80000000110 */
[----:B------:R-:W-:-:S07]  /*0f80*/  FFMA R11, R0, R8, R11 ;  /* 0x00000008000b7223 */ /* 0x000fce000000000b */
.L_x_316:
[----:B------:R-:W-:Y:S05]  /*0f90*/  BSYNC.RECONVERGENT B2 ;  /* 0x0000000000027941 */ /* 0x000fea0003800200 */
.L_x_314:
[----:B------:R-:W2:Y:S04]  /*0fa0*/  LDG.E.CONSTANT R22, desc[UR12][R22.64+0x4] ;  /* 0x0000040c16167981 */ /* 0x000ea8000c1e9900 */
[----:B------:R-:W3:Y:S01]  /*0fb0*/  LDG.E.CONSTANT R20, desc[UR12][R20.64+0x4] ;  /* 0x0000040c14147981 */ /* 0x000ee2000c1e9900 */
[----:B------:R-:W-:Y:S01]  /*0fc0*/  IADD3 R2, PT, PT, R2, 0x2, RZ ;  /* 0x0000000202027810 */ /* 0x000fe20007ffe0ff */
[----:B--2---:R-:W-:-:S04]  /*0fd0*/  FADD R11, R22, -R11 ;  /* 0x8000000b160b7221 */ /* 0x004fc80000000000 */
[----:B---3--:R-:W-:-:S04]  /*0fe0*/  FMUL R8, R20, R11 ;  /* 0x0000000b14087220 */ /* 0x008fc80000400000 */
[----:B------:R-:W-:-:S07]  /*0ff0*/  FFMA R8, R11, R8, R14 ;  /* 0x000000080b087223 */ /* 0x000fce000000000e */
.L_x_310:
[----:B------:R-:W-:Y:S05]  /*1000*/  BSYNC.RECONVERGENT B1 ;  /* 0x0000000000017941 */ /* 0x000fea0003800200 */
.L_x_309:
[----:B------:R-:W-:-:S04]  /*1010*/  LOP3.LUT R0, R7, 0x1, RZ, 0xc0, !PT ;  /* 0x0000000107007812 */ /* 0x000fc800078ec0ff */
[----:B------:R-:W-:-:S13]  /*1020*/  ISETP.NE.U32.AND P0, PT, R0, 0x1, PT ;  /* 0x000000010000780c */ /* 0x000fda0003f05070 */
[----:B------:R-:W-:Y:S05]  /*1030*/  @P0 BRA `(.L_x_293) ;  /* 0x0000000000a00947 */ /* 0x000fea0003800000 */
[----:B------:R-:W0:Y:S08]  /*1040*/  LDC.64 R16, c[0x0][0x390] ;  /* 0x0000e400ff107b82 */ /* 0x000e300000000a00 */
[----:B------:R-:W1:Y:S08]  /*1050*/  LDC.64 R14, c[0x0][0x388] ;  /* 0x0000e200ff0e7b82 */ /* 0x000e700000000a00 */
[----:B------:R-:W2:Y:S01]  /*1060*/  LDC.64 R12, c[0x0][0x380] ;  /* 0x0000e000ff0c7b82 */ /* 0x000ea20000000a00 */
[----:B0-----:R-:W-:-:S06]  /*1070*/  IMAD.WIDE.U32 R16, R2, 0x4, R16 ;  /* 0x0000000402107825 */ /* 0x001fcc00078e0010 */
[----:B------:R-:W3:Y:S01]  /*1080*/  LDG.E.CONSTANT R17, desc[UR12][R16.64] ;  /* 0x0000000c10117981 */ /* 0x000ee2000c1e9900 */
[----:B-1----:R-:W-:-:S06]  /*1090*/  IMAD.WIDE.U32 R14, R2, 0x4, R14 ;  /* 0x00000004020e7825 */ /* 0x002fcc00078e000e */
[----:B------:R-:W4:Y:S01]  /*10a0*/  LDG.E.CONSTANT R14, desc[UR12][R14.64] ;  /* 0x0000000c0e0e7981 */ /* 0x000f22000c1e9900 */
[----:B--2---:R-:W-:-:S06]  /*10b0*/  IMAD.WIDE.U32 R12, R2, 0x4, R12 ;  /* 0x00000004020c7825 */ /* 0x004fcc00078e000c */
        /* <DEDUP_REMOVED lines=17> */
.L_x_318:
[----:B-1----:R-:W-:Y:S01]  /*11d0*/  FMUL.FTZ R11, R6, R5 ;  /* 0x00000005060b7220 */ /* 0x002fe20000410000 */
[----:B------:R-:W-:-:S03]  /*11e0*/  FMUL.FTZ R4, R5, 0.5 ;  /* 0x3f00000005047820 */ /* 0x000fc60000410000 */
[----:B------:R-:W-:-:S04]  /*11f0*/  FFMA R0, -R11, R11, R6 ;  /* 0x0000000b0b007223 */ /* 0x000fc80000000106 */
[----:B------:R-:W-:-:S07]  /*1200*/  FFMA R11, R0, R4, R11 ;  /* 0x00000004000b7223 */ /* 0x000fce000000000b */
.L_x_319:
[----:B------:R-:W-:Y:S05]  /*1210*/  BSYNC.RECONVERGENT B1 ;  /* 0x0000000000017941 */ /* 0x000fea0003800200 */
.L_x_317:
[----:B------:R-:W0:Y:S01]  /*1220*/  LDC.64 R4, c[0x0][0x398] ;  /* 0x0000e600ff047b82 */ /* 0x000e220000000a00 */
[----:B------:R-:W-:-:S07]  /*1230*/  IADD3 R9, PT, PT, R3, R2, RZ ;  /* 0x0000000203097210 */ /* 0x000fce0007ffe0ff */
[----:B------:R-:W1:Y:S01]  /*1240*/  LDC.64 R12, c[0x0][0x3a0] ;  /* 0x0000e800ff0c7b82 */ /* 0x000e620000000a00 */
[----:B0-----:R-:W-:-:S06]  /*1250*/  IMAD.WIDE R2, R9, 0x4, R4 ;  /* 0x0000000409027825 */ /* 0x001fcc00078e0204 */
[----:B------:R-:W2:Y:S01]  /*1260*/  LDG.E.CONSTANT R2, desc[UR12][R2.64] ;  /* 0x0000000c02027981 */ /* 0x000ea2000c1e9900 */
[----:B-1----:R-:W-:-:S06]  /*1270*/  IMAD.WIDE R4, R9, 0x4, R12 ;  /* 0x0000000409047825 */ /* 0x002fcc00078e020c */
[----:B------:R-:W3:Y:S01]  /*1280*/  LDG.E.CONSTANT R4, desc[UR12][R4.64] ;  /* 0x0000000c04047981 */ /* 0x000ee2000c1e9900 */
[----:B--2---:R-:W-:-:S04]  /*1290*/  FADD R11, R2, -R11 ;  /* 0x8000000b020b7221 */ /* 0x004fc80000000000 */
[----:B---3--:R-:W-:-:S04]  /*12a0*/  FMUL R0, R4, R11 ;  /* 0x0000000b04007220 */ /* 0x008fc80000400000 */
[----:B------:R-:W-:-:S07]  /*12b0*/  FFMA R8, R11, R0, R8 ;  /* 0x000000000b087223 */ /* 0x000fce0000000008 */
.L_x_293:
[----:B0-----:R-:W-:Y:S05]  /*12c0*/  BSYNC.RECONVERGENT B0 ;  /* 0x0000000000007941 */ /* 0x001fea0003800200 */
.L_x_292:
[----:B------:R-:W0:Y:S01]  /*12d0*/  LDCU UR4, c[0x0][0x3b0] ;  /* 0x00007600ff0477ac */ /* 0x000e220008000800 */
[----:B------:R-:W-:Y:S01]  /*12e0*/  BSSY.RECONVERGENT B0, `(.L_x_320) ;  /* 0x0000039000007945 */ /* 0x000fe20003800200 */
[----:B0-----:R-:W-:-:S04]  /*12f0*/  MOV R0, UR4 ;  /* 0x0000000400007c02 */ /* 0x001fc80008000f00 */
[----:B------:R-:W-:-:S13]  /*1300*/  ISETP.GE.AND P0, PT, R7, R0, PT ;  /* 0x000000000700720c */ /* 0x000fda0003f06270 */
[----:B------:R-:W-:Y:S05]  /*1310*/  @P0 BRA `(.L_x_321) ;  /* 0x0000000000d40947 */ /* 0x000fea0003800000 */
[----:B------:R-:W-:Y:S01]  /*1320*/  ISETP.NE.AND P0, PT, R10, R7, PT ;  /* 0x000000070a00720c */ /* 0x000fe20003f05270 */
[----:B------:R-:W-:-:S12]  /*1330*/  BSSY.RECONVERGENT B1, `(.L_x_322) ;  /* 0x0000032000017945 */ /* 0x000fd80003800200 */
[----:B------:R-:W-:Y:S05]  /*1340*/  @!P0 BRA `(.L_x_323) ;  /* 0x0000000000c08947 */ /* 0x000fea0003800000 */
[----:B------:R-:W0:Y:S08]  /*1350*/  LDC.64 R18, c[0x0][0x390] ;  /* 0x0000e400ff127b82 */ /* 0x000e300000000a00 */
[----:B------:R-:W1:Y:S08]  /*1360*/  LDC.64 R16, c[0x0][0x388] ;  /* 0x0000e200ff107b82 */ /* 0x000e700000000a00 */
[----:B------:R-:W2:Y:S01]  /*1370*/  LDC.64 R14, c[0x0][0x380] ;  /* 0x0000e000ff0e7b82 */ /* 0x000ea20000000a00 */
[----:B0-----:R-:W-:-:S04]  /*1380*/  IMAD.WIDE R12, R10, 0x4, R18 ;  /* 0x000000040a0c7825 */ /* 0x001fc800078e0212 */
[C---:B------:R-:W-:Y:S02]  /*1390*/  IMAD.WIDE.U32 R18, R7.reuse, 0x4, R18 ;  /* 0x0000000407127825 */ /* 0x040fe400078e0012 */
[----:B------:R-:W3:Y:S02]  /*13a0*/  LDG.E.CONSTANT R12, desc[UR12][R12.64] ;  /* 0x0000000c0c0c7981 */ /* 0x000ee4000c1e9900 */
[C-C-:B-1---5:R-:W-:Y:S02]  /*13b0*/  IMAD.WIDE R4, R10.reuse, 0x4, R16.reuse ;  /* 0x000000040a047825 */ /* 0x162fe400078e0210 */
[----:B------:R-:W3:Y:S02]  /*13c0*/  LDG.E.CONSTANT R19, desc[UR12][R18.64] ;  /* 0x0000000c12137981 */ /* 0x000ee4000c1e9900 */
[----:B------:R-:W-:Y:S02]  /*13d0*/  IMAD.WIDE.U32 R16, R7, 0x4, R16 ;  /* 0x0000000407107825 */ /* 0x000fe400078e0010 */
[----:B------:R0:W4:Y:S02]  /*13e0*/  LDG.E.CONSTANT R4, desc[UR12][R4.64] ;  /* 0x0000000c04047981 */ /* 0x000124000c1e9900 */
[----:B--2---:R-:W-:-:S02]  /*13f0*/  IMAD.WIDE R2, R10, 0x4, R14 ;  /* 0x000000040a027825 */ /* 0x004fc400078e020e */
[----:B------:R-:W4:Y:S02]  /*1400*/  LDG.E.CONSTANT R17, desc[UR12][R16.64] ;  /* 0x0000000c10117981 */ /* 0x000f24000c1e9900 */
[----:B------:R-:W-:Y:S02]  /*1410*/  IMAD.WIDE.U32 R14, R7, 0x4, R14 ;  /* 0x00000004070e7825 */ /* 0x000fe400078e000e */
[----:B------:R-:W2:Y:S04]  /*1420*/  LDG.E.CONSTANT R2, desc[UR12][R2.64] ;  /* 0x0000000c02027981 */ /* 0x000ea8000c1e9900 */
[----:B------:R-:W2:Y:S01]  /*1430*/  LDG.E.CONSTANT R15, desc[UR12][R14.64] ;  /* 0x0000000c0e0f7981 */ /* 0x000ea2000c1e9900 */
[----:B------:R-:W-:Y:S01]  /*1440*/  BSSY.RECONVERGENT B2, `(.L_x_324) ;  /* 0x0000014000027945 */ /* 0x000fe20003800200 */
[----:B---3--:R-:W-:-:S04]  /*1450*/  FADD R0, R12, -R19 ;  /* 0x800000130c007221 */ /* 0x008fc80000000000 */
[----:B0-----:R-:W-:Y:S01]  /*1460*/  FMUL R5, R0, R0 ;  /* 0x0000000000057220 */ /* 0x001fe20000400000 */
        /* <DEDUP_REMOVED lines=13> */
.L_x_325:
[----:B-1----:R-:W-:Y:S01]  /*1540*/  FMUL.FTZ R11, R4, R5 ;  /* 0x00000005040b7220 */ /* 0x002fe20000410000 */
[----:B------:R-:W-:-:S03]  /*1550*/  FMUL.FTZ R2, R5, 0.5 ;  /* 0x3f00000005027820 */ /* 0x000fc60000410000 */
[----:B------:R-:W-:-:S04]  /*1560*/  FFMA R0, -R11, R11, R4 ;  /* 0x0000000b0b007223 */ /* 0x000fc80000000104 */
[----:B------:R-:W-:-:S07]  /*1570*/  FFMA R11, R0, R2, R11 ;  /* 0x00000002000b7223 */ /* 0x000fce000000000b */
.L_x_326:
[----:B------:R-:W-:Y:S05]  /*1580*/  BSYNC.RECONVERGENT B2 ;  /* 0x0000000000027941 */ /* 0x000fea0003800200 */
.L_x_324:
[----:B------:R-:W0:Y:S01]  /*1590*/  LDCU UR4, c[0x0][0x3b0] ;  /* 0x00007600ff0477ac */ /* 0x000e220008000800 */
[----:B------:R-:W1:Y:S08]  /*15a0*/  LDC.64 R2, c[0x0][0x398] ;  /* 0x0000e600ff027b82 */ /* 0x000e700000000a00 */
[----:B------:R-:W2:Y:S01]  /*15b0*/  LDC.64 R4, c[0x0][0x3a0] ;  /* 0x0000e800ff047b82 */ /* 0x000ea20000000a00 */
[----:B0-----:R-:W-:-:S05]  /*15c0*/  MOV R0, UR4 ;  /* 0x0000000400007c02 */ /* 0x001fca0008000f00 */
[----:B------:R-:W-:-:S04]  /*15d0*/  IMAD R9, R10, R0, R7 ;  /* 0x000000000a097224 */ /* 0x000fc800078e0207 */
[----:B-1----:R-:W-:-:S04]  /*15e0*/  IMAD.WIDE R2, R9, 0x4, R2 ;  /* 0x0000000409027825 */ /* 0x002fc800078e0202 */
[----:B--2---:R-:W-:Y:S02]  /*15f0*/  IMAD.WIDE R4, R9, 0x4, R4 ;  /* 0x0000000409047825 */ /* 0x004fe400078e0204 */
[----:B------:R-:W2:Y:S04]  /*1600*/  LDG.E.CONSTANT R2, desc[UR12][R2.64] ;  /* 0x0000000c02027981 */ /* 0x000ea8000c1e9900 */
[----:B------:R-:W3:Y:S01]  /*1610*/  LDG.E.CONSTANT R4, desc[UR12][R4.64] ;  /* 0x0000000c04047981 */ /* 0x000ee2000c1e9900 */
[----:B--2---:R-:W-:-:S04]  /*1620*/  FADD R11, R2, -R11 ;  /* 0x8000000b020b7221 */ /* 0x004fc80000000000 */
[----:B---3--:R-:W-:-:S04]  /*1630*/  FMUL R6, R4, R11 ;  /* 0x0000000b04067220 */ /* 0x008fc80000400000 */
[----:B------:R-:W-:-:S07]  /*1640*/  FFMA R8, R11, R6, R8 ;  /* 0x000000060b087223 */ /* 0x000fce0000000008 */
.L_x_323:
[----:B------:R-:W-:Y:S05]  /*1650*/  BSYNC.RECONVERGENT B1 ;  /* 0x0000000000017941 */ /* 0x000fea0003800200 */
.L_x_322:
[----:B------:R-:W-:-:S07]  /*1660*/  IADD3 R7, PT, PT, R7, 0x1, RZ ;  /* 0x0000000107077810 */ /* 0x000fce0007ffe0ff */
.L_x_321:
[----:B------:R-:W-:Y:S05]  /*1670*/  BSYNC.RECONVERGENT B0 ;  /* 0x0000000000007941 */ /* 0x000fea0003800200 */
.L_x_320:
[----:B------:R-:W-:Y:S01]  /*1680*/  ISETP.GE.AND P0, PT, R7, R0, PT ;  /* 0x000000000700720c */ /* 0x000fe20003f06270 */
[----:B------:R-:W-:-:S12]  /*1690*/  BSSY.RECONVERGENT B0, `(.L_x_327) ;  /* 0x000011e000007945 */ /* 0x000fd80003800200 */
[----:B------:R-:W-:Y:S05]  /*16a0*/  @P0 BRA `(.L_x_328) ;  /* 0x0000001000700947 */ /* 0x000fea0003800000 */
[----:B------:R-:W0:Y:S08]  /*16b0*/  LDC.64 R2, c[0x0][0x380] ;  /* 0x0000e000ff027b82 */ /* 0x000e300000000a00 */
[----:B-----5:R-:W1:Y:S08]  /*16c0*/  LDC.64 R4, c[0x0][0x388] ;  /* 0x0000e200ff047b82 */ /* 0x020e700000000a00 */
[----:B------:R-:W2:Y:S01]  /*16d0*/  LDC.64 R12, c[0x0][0x390] ;  /* 0x0000e400ff0c7b82 */ /* 0x000ea20000000a00 */
[----:B0-----:R-:W-:-:S05]  /*16e0*/  IMAD.WIDE R2, R10, 0x4, R2 ;  /* 0x000000040a027825 */ /* 0x001fca00078e0202 */
[----:B------:R0:W5:Y:S01]  /*16f0*/  LDG.E.CONSTANT R26, desc[UR12][R2.64] ;  /* 0x0000000c021a7981 */ /* 0x000162000c1e9900 */
[----:B-1----:R-:W-:-:S05]  /*1700*/  IMAD.WIDE R4, R10, 0x4, R4 ;  /* 0x000000040a047825 */ /* 0x002fca00078e0204 */
[----:B------:R0:W5:Y:S01]  /*1710*/  LDG.E.CONSTANT R25, desc[UR12][R4.64] ;  /* 0x0000000c04197981 */ /* 0x000162000c1e9900 */
[----:B--2---:R-:W-:-:S05]  /*1720*/  IMAD.WIDE R12, R10, 0x4, R12 ;  /* 0x000000040a0c7825 */ /* 0x004fca00078e020c */
[----:B------:R0:W5:Y:S01]  /*1730*/  LDG.E.CONSTANT R24, desc[UR12][R12.64] ;  /* 0x0000000c0c187981 */ /* 0x000162000c1e9900 */
[----:B------:R-:W-:-:S04]  /*1740*/  IADD3 R6, PT, PT, R7, -R0, RZ ;  /* 0x8000000007067210 */ /* 0x000fc80007ffe0ff */
[----:B------:R-:W-:Y:S01]  /*1750*/  ISETP.GT.U32.AND P0, PT, R6, -0x4, PT ;  /* 0xfffffffc0600780c */ /* 0x000fe20003f04070 */
[----:B------:R-:W-:Y:S01]  /*1760*/  BSSY.RECONVERGENT B1, `(.L_x_329) ;  /* 0x0000097000017945 */ /* 0x000fe20003800200 */
[----:B------:R-:W-:-:S04]  /*1770*/  IADD3 R6, PT, PT, -R7, R0, RZ ;  /* 0x0000000007067210 */ /* 0x000fc80007ffe1ff */
[----:B------:R-:W-:-:S07]  /*1780*/  LOP3.LUT R31, R6, 0x3, RZ, 0xc0, !PT ;  /* 0x00000003061f7812 */ /* 0x000fce00078ec0ff */
[----:B0-----:R-:W-:Y:S05]  /*1790*/  @P0 BRA `(.L_x_330) ;  /* 0x00000008004c0947 */ /* 0x001fea0003800000 */
[----:B------:R-:W0:Y:S01]  /*17a0*/  LDC.64 R16, c[0x0][0x398] ;  /* 0x0000e600ff107b82 */ /* 0x000e220000000a00 */
[----:B------:R-:W1:Y:S01]  /*17b0*/  LDCU.128 UR4, c[0x0][0x380] ;  /* 0x00007000ff0477ac */ /* 0x000e620008000c00 */
[----:B------:R-:W-:Y:S01]  /*17c0*/  HFMA2 R12, -RZ, RZ, 0, 4.76837158203125e-07 ;  /* 0x00000008ff0c7431 */ /* 0x000fe200000001ff */
[----:B------:R-:W-:Y:S01]  /*17d0*/  MOV R13, 0x0 ;  /* 0x00000000000d7802 */ /* 0x000fe20000000f00 */
[----:B------:R-:W-:Y:S01]  /*17e0*/  IMAD R29, R10, R0, R7 ;  /* 0x000000000a1d7224 */ /* 0x000fe200078e0207 */
[----:B------:R-:W-:-:S03]  /*17f0*/  LOP3.LUT R27, R6, 0xfffffffc, RZ, 0xc0, !PT ;  /* 0xfffffffc061b7812 */ /* 0x000fc600078ec0ff */
[----:B------:R-:W2:Y:S01]  /*1800*/  LDC.64 R4, c[0x0][0x390] ;  /* 0x0000e400ff047b82 */ /* 0x000ea20000000a00 */
[----:B------:R-:W-:Y:S01]  /*1810*/  IADD3 R27, PT, PT, -R27, RZ, RZ ;  /* 0x000000ff1b1b7210 */ /* 0x000fe20007ffe1ff */
[----:B------:R-:W-:-:S06]  /*1820*/  IMAD.WIDE.U32 R12, R7, 0x4, R12 ;  /* 0x00000004070c7825 */ /* 0x000fcc00078e000c */
[----:B------:R-:W3:Y:S01]  /*1830*/  LDC.64 R2, c[0x0][0x3a0] ;  /* 0x0000e800ff027b82 */ /* 0x000ee20000000a00 */
[C---:B-1----:R-:W-:Y:S02]  /*1840*/  IADD3 R22, P0, PT, R12.reuse, UR4, RZ ;  /* 0x000000040c167c10 */ /* 0x042fe4000ff1e0ff */
[----:B------:R-:W-:Y:S02]  /*1850*/  IADD3 R20, P1, PT, R12, UR6, RZ ;  /* 0x000000060c147c10 */ /* 0x000fe4000ff3e0ff */
[C---:B------:R-:W-:Y:S02]  /*1860*/  IADD3.X R23, PT, PT, R13.reuse, UR5, RZ, P0, !PT ;  /* 0x000000050d177c10 */ /* 0x040fe400087fe4ff */
[----:B0-----:R-:W-:Y:S02]  /*1870*/  IADD3 R16, P3, PT, R16, 0x8, RZ ;  /* 0x0000000810107810 */ /* 0x001fe40007f7e0ff */
[----:B------:R-:W-:Y:S02]  /*1880*/  IADD3.X R21, PT, PT, R13, UR7, RZ, P1, !PT ;  /* 0x000000070d157c10 */ /* 0x000fe40008ffe4ff */
[----:B------:R-:W-:-:S02]  /*1890*/  IADD3.X R17, PT, PT, RZ, R17, RZ, P3, !PT ;  /* 0x00000011ff117210 */ /* 0x000fc40001ffe4ff */
[----:B--2---:R-:W-:-:S04]  /*18a0*/  IADD3 R18, P2, PT, R12, R4, RZ ;  /* 0x000000040c127210 */ /* 0x004fc80007f5e0ff */
[----:B------:R-:W-:-:S09]  /*18b0*/  IADD3.X R19, PT, PT, R13, R5, RZ, P2, !PT ;  /* 0x000000050d137210 */ /* 0x000fd200017fe4ff */
.L_x_343:
[----:B------:R-:W2:Y:S04]  /*18c0*/  LDG.E.CONSTANT R9, desc[UR12][R18.64+-0x8] ;  /* 0xfffff80c12097981 */ /* 0x000ea8000c1e9900 */
[----:B------:R-:W4:Y:S04]  /*18d0*/  LDG.E.CONSTANT R0, desc[UR12][R20.64+-0x8] ;  /* 0xfffff80c14007981 */ /* 0x000f28000c1e9900 */
[----:B------:R-:W3:Y:S01]  /*18e0*/  LDG.E.CONSTANT R5, desc[UR12][R22.64+-0x8] ;  /* 0xfffff80c16057981 */ /* 0x000ee2000c1e9900 */
[----:B------:R-:W-:Y:S01]  /*18f0*/  BSSY.RECONVERGENT B2, `(.L_x_331) ;  /* 0x0000016000027945 */ /* 0x000fe20003800200 */
[----:B------:R-:W-:-:S04]  /*1900*/  IMAD.WIDE R14, R29, 0x4, R16 ;  /* 0x000000041d0e7825 */ /* 0x000fc800078e0210 */
[----:B--2--5:R-:W-:Y:S01]  /*1910*/  FADD R9, R24, -R9 ;  /* 0x8000000918097221 */ /* 0x024fe20000000000 */
[----:B----4-:R-:W-:-:S03]  /*1920*/  FADD R0, R25, -R0 ;  /* 0x8000000019007221 */ /* 0x010fc60000000000 */
[----:B------:R-:W-:Y:S01]  /*1930*/  FMUL R9, R9, R9 ;  /* 0x0000000909097220 */ /* 0x000fe20000400000 */
[----:B---3--:R-:W-:-:S03]  /*1940*/  FADD R5, R26, -R5 ;  /* 0x800000051a057221 */ /* 0x008fc60000000000 */
[----:B------:R-:W-:-:S04]  /*1950*/  FFMA R0, R0, R0, R9 ;  /* 0x0000000000007223 */ /* 0x000fc80000000009 */
[----:B------:R-:W-:Y:S01]  /*1960*/  FFMA R0, R5, R5, R0 ;  /* 0x0000000505007223 */ /* 0x000fe20000000000 */
[----:B------:R-:W-:-:S04]  /*1970*/  IMAD.WIDE R4, R29, 0x4, R2 ;  /* 0x000000041d047825 */ /* 0x000fc800078e0202 */
        /* <DEDUP_REMOVED lines=9> */
.L_x_332:
[----:B-1----:R-:W-:Y:S01]  /*1a10*/  FMUL.FTZ R11, R12, R9 ;  /* 0x000000090c0b7220 */ /* 0x002fe20000410000 */
[----:B------:R-:W-:-:S03]  /*1a20*/  FMUL.FTZ R9, R9, 0.5 ;  /* 0x3f00000009097820 */ /* 0x000fc60000410000 */
[----:B------:R-:W-:-:S04]  /*1a30*/  FFMA R0, -R11, R11, R12 ;  /* 0x0000000b0b007223 */ /* 0x000fc8000000010c */
[----:B------:R-:W-:-:S07]  /*1a40*/  FFMA R11, R0, R9, R11 ;  /* 0x00000009000b7223 */ /* 0x000fce000000000b */
.L_x_333:
[----:B------:R-:W-:Y:S05]  /*1a50*/  BSYNC.RECONVERGENT B2 ;  /* 0x0000000000027941 */ /* 0x000fea0003800200 */
.L_x_331:
        /* <DEDUP_REMOVED lines=24> */
.L_x_335:
[----:B-1----:R-:W-:Y:S01]  /*1be0*/  FMUL.FTZ R11, R28, R13 ;  /* 0x0000000d1c0b7220 */ /* 0x002fe20000410000 */
[----:B------:R-:W-:-:S03]  /*1bf0*/  FMUL.FTZ R9, R13, 0.5 ;  /* 0x3f0000000d097820 */ /* 0x000fc60000410000 */
[----:B------:R-:W-:-:S04]  /*1c00*/  FFMA R0, -R11, R11, R28 ;  /* 0x0000000b0b007223 */ /* 0x000fc8000000011c */
[----:B------:R-:W-:-:S07]  /*1c10*/  FFMA R11, R0, R9, R11 ;  /* 0x00000009000b7223 */ /* 0x000fce000000000b */
.L_x_336:
[----:B------:R-:W-:Y:S05]  /*1c20*/  BSYNC.RECONVERGENT B2 ;  /* 0x0000000000027941 */ /* 0x000fea0003800200 */
.L_x_334:
        /* <DEDUP_REMOVED lines=24> */
.L_x_338:
[----:B-1----:R-:W-:Y:S01]  /*1db0*/  FMUL.FTZ R11, R28, R13 ;  /* 0x0000000d1c0b7220 */ /* 0x002fe20000410000 */
[----:B------:R-:W-:-:S03]  /*1dc0*/  FMUL.FTZ R9, R13, 0.5 ;  /* 0x3f0000000d097820 */ /* 0x000fc60000410000 */
[----:B------:R-:W-:-:S04]  /*1dd0*/  FFMA R0, -R11, R11, R28 ;  /* 0x0000000b0b007223 */ /* 0x000fc8000000011c */
[----:B------:R-:W-:-:S07]  /*1de0*/  FFMA R11, R0, R9, R11 ;  /* 0x00000009000b7223 */ /* 0x000fce000000000b */
.L_x_339:
[----:B------:R-:W-:Y:S05]  /*1df0*/  BSYNC.RECONVERGENT B2 ;  /* 0x0000000000027941 */ /* 0x000fea0003800200 */
.L_x_337:
        /* <DEDUP_REMOVED lines=24> */
.L_x_341:
[----:B-1----:R-:W-:Y:S01]  /*1f80*/  FMUL.FTZ R11, R28, R13 ;  /* 0x0000000d1c0b7220 */ /* 0x002fe20000410000 */
[----:B------:R-:W-:-:S03]  /*1f90*/  FMUL.FTZ R9, R13, 0.5 ;  /* 0x3f0000000d097820 */ /* 0x000fc60000410000 */
[----:B------:R-:W-:-:S04]  /*1fa0*/  FFMA R0, -R11, R11, R28 ;  /* 0x0000000b0b007223 */ /* 0x000fc8000000011c */
[----:B------:R-:W-:-:S07]  /*1fb0*/  FFMA R11, R0, R9, R11 ;  /* 0x00000009000b7223 */ /* 0x000fce000000000b */
.L_x_342:
[----:B------:R-:W-:Y:S05]  /*1fc0*/  BSYNC.RECONVERGENT B2 ;  /* 0x0000000000027941 */ /* 0x000fea0003800200 */
.L_x_340:
        /* <DEDUP_REMOVED lines=10> */
[----:B------:R-:W-:Y:S02]  /*2070*/  IADD3 R7, PT, PT, R7, 0x4, RZ ;  /* 0x0000000407077810 */ /* 0x000fe40007ffe0ff */
[----:B------:R-:W-:Y:S01]  /*2080*/  IADD3 R29, PT, PT, R29, 0x4, RZ ;  /* 0x000000041d1d7810 */ /* 0x000fe20007ffe0ff */
[----:B--2---:R-:W-:-:S04]  /*2090*/  FADD R11, R14, -R11 ;  /* 0x8000000b0e0b7221 */ /* 0x004fc80000000000 */
[----:B---3--:R-:W-:-:S04]  /*20a0*/  FMUL R0, R4, R11 ;  /* 0x0000000b04007220 */ /* 0x008fc80000400000 */
[----:B------:R-:W-:Y:S01]  /*20b0*/  FFMA R8, R11, R0, R8 ;  /* 0x000000000b087223 */ /* 0x000fe20000000008 */
[----:B------:R-:W-:Y:S06]  /*20c0*/  @P0 BRA `(.L_x_343) ;  /* 0xfffffff400fc0947 */ /* 0x000fec000383ffff */
.L_x_330:
[----:B------:R-:W-:Y:S05]  /*20d0*/  BSYNC.RECONVERGENT B1 ;  /* 0x0000000000017941 */ /* 0x000fea0003800200 */
.L_x_329:
        /* <DEDUP_REMOVED lines=30> */
.L_x_347:
[----:B-1----:R-:W-:Y:S01]  /*22c0*/  FMUL.FTZ R11, R12, R9 ;  /* 0x000000090c0b7220 */ /* 0x002fe20000410000 */
[----:B------:R-:W-:-:S03]  /*22d0*/  FMUL.FTZ R9, R9, 0.5 ;  /* 0x3f00000009097820 */ /* 0x000fc60000410000 */
[----:B------:R-:W-:-:S04]  /*22e0*/  FFMA R0, -R11, R11, R12 ;  /* 0x0000000b0b007223 */ /* 0x000fc8000000010c */
[----:B------:R-:W-:-:S07]  /*22f0*/  FFMA R11, R0, R9, R11 ;  /* 0x00000009000b7223 */ /* 0x000fce000000000b */
.L_x_348:
[----:B------:R-:W-:Y:S05]  /*2300*/  BSYNC.RECONVERGENT B2 ;  /* 0x0000000000027941 */ /* 0x000fea0003800200 */
.L_x_346:
[----:B------:R-:W2:Y:S01]  /*2310*/  LDG.E.CONSTANT R3, desc[UR12][R2.64+0x4] ;  /* 0x0000040c02037981 */ /* 0x000ea2000c1e9900 */
[----:B------:R-:W0:Y:S01]  /*2320*/  LDC.64 R18, c[0x0][0x398] ;  /* 0x0000e600ff127b82 */ /* 0x000e220000000a00 */
[----:B------:R-:W1:Y:S02]  /*2330*/  LDCU UR4, c[0x0][0x3b0] ;  /* 0x00007600ff0477ac */ /* 0x000e640008000800 */
[----:B------:R-:W3:Y:S04]  /*2340*/  LDG.E.CONSTANT R4, desc[UR12][R4.64+0x4] ;  /* 0x0000040c04047981 */ /* 0x000ee8000c1e9900 */
[----:B------:R-:W4:Y:S01]  /*2350*/  LDG.E.CONSTANT R15, desc[UR12][R14.64+0x4] ;  /* 0x0000040c0e0f7981 */ /* 0x000f22000c1e9900 */
[----:B------:R-:W5:Y:S01]  /*2360*/  LDC.64 R16, c[0x0][0x3a0] ;  /* 0x0000e800ff107b82 */ /* 0x000f620000000a00 */
[----:B-1----:R-:W-:-:S04]  /*2370*/  IMAD R9, R10, UR4, R7 ;  /* 0x000000040a097c24 */ /* 0x002fc8000f8e0207 */
[----:B0-----:R-:W-:-:S05]  /*2380*/  IMAD.WIDE R18, R9, 0x4, R18 ;  /* 0x0000000409127825 */ /* 0x001fca00078e0212 */
[----:B------:R-:W4:Y:S01]  /*2390*/  LDG.E.CONSTANT R0, desc[UR12][R18.64] ;  /* 0x0000000c12007981 */ /* 0x000f22000c1e9900 */
[----:B-----5:R-:W-:-:S05]  /*23a0*/  IMAD.WIDE R16, R9, 0x4, R16 ;  /* 0x0000000409107825 */ /* 0x020fca00078e0210 */
[----:B------:R-:W5:Y:S01]  /*23b0*/  LDG.E.CONSTANT R9, desc[UR12][R16.64] ;  /* 0x0000000c10097981 */ /* 0x000f62000c1e9900 */
        /* <DEDUP_REMOVED lines=10> */
[----:B------:R-:W-:Y:S01]  /*2460*/  ISETP.GT.U32.AND P0, PT, R2, 0x727fffff, PT ;  /* 0x727fffff0200780c */ /* 0x000fe20003f04070 */
[----:B------:R-:W-:-:S04]  /*2470*/  FADD R11, R0, -R11 ;  /* 0x8000000b000b7221 */ /* 0x000fc80000000000 */
[----:B-----5:R-:W-:-:S04]  /*2480*/  FMUL R9, R9, R11 ;  /* 0x0000000b09097220 */ /* 0x020fc80000400000 */
[----:B------:R-:W-:-:S04]  /*2490*/  FFMA R4, R11, R9, R8 ;  /* 0x000000090b047223 */ /* 0x000fc80000000008 */
[----:B01----:R-:W-:Y:S05]  /*24a0*/  @!P0 BRA `(.L_x_350) ;  /* 0x0000000000108947 */ /* 0x003fea0003800000 */
[----:B------:R-:W-:Y:S02]  /*24b0*/  MOV R0, R12 ;  /* 0x0000000c00007202 */ /* 0x000fe40000000f00 */
[----:B------:R-:W-:-:S07]  /*24c0*/  MOV R12, 0x24e0 ;  /* 0x000024e0000c7802 */ /* 0x000fce0000000f00 */
[----:B------:R-:W-:Y:S05]  /*24d0*/  CALL.REL.NOINC `($__internal_7_$__cuda_sm20_sqrt_rn_f32_slowpath) ;  /* 0x0000000000f87944 */ /* 0x000fea0003c00000 */
[----:B------:R-:W-:Y:S05]  /*24e0*/  BRA `(.L_x_351) ;  /* 0x0000000000107947 */ /* 0x000fea0003800000 */
.L_x_350:
[----:B------:R-:W-:Y:S01]  /*24f0*/  FMUL.FTZ R11, R12, R3 ;  /* 0x000000030c0b7220 */ /* 0x000fe20000410000 */
[----:B------:R-:W-:-:S03]  /*2500*/  FMUL.FTZ R2, R3, 0.5 ;  /* 0x3f00000003027820 */ /* 0x000fc60000410000 */
[----:B------:R-:W-:-:S04]  /*2510*/  FFMA R0, -R11, R11, R12 ;  /* 0x0000000b0b007223 */ /* 0x000fc8000000010c */
[----:B------:R-:W-:-:S07]  /*2520*/  FFMA R11, R0, R2, R11 ;  /* 0x00000002000b7223 */ /* 0x000fce000000000b */
.L_x_351:
[----:B------:R-:W-:Y:S05]  /*2530*/  BSYNC.RECONVERGENT B2 ;  /* 0x0000000000027941 */ /* 0x000fea0003800200 */
.L_x_349:
[----:B------:R-:W2:Y:S04]  /*2540*/  LDG.E.CONSTANT R18, desc[UR12][R18.64+0x4] ;  /* 0x0000040c12127981 */ /* 0x000ea8000c1e9900 */
[----:B------:R-:W3:Y:S01]  /*2550*/  LDG.E.CONSTANT R16, desc[UR12][R16.64+0x4] ;  /* 0x0000040c10107981 */ /* 0x000ee2000c1e9900 */
[----:B------:R-:W-:Y:S01]  /*2560*/  IADD3 R7, PT, PT, R7, 0x2, RZ ;  /* 0x0000000207077810 */ /* 0x000fe20007ffe0ff */
[----:B--2---:R-:W-:-:S04]  /*2570*/  FADD R11, R18, -R11 ;  /* 0x8000000b120b7221 */ /* 0x004fc80000000000 */
[----:B---3--:R-:W-:-:S04]  /*2580*/  FMUL R8, R16, R11 ;  /* 0x0000000b10087220 */ /* 0x008fc80000400000 */
[----:B------:R-:W-:-:S07]  /*2590*/  FFMA R8, R11, R8, R4 ;  /* 0x000000080b087223 */ /* 0x000fce0000000004 */
.L_x_345:
[----:B------:R-:W-:Y:S05]  /*25a0*/  BSYNC.RECONVERGENT B1 ;  /* 0x0000000000017941 */ /* 0x000fea0003800200 */
.L_x_344:
        /* <DEDUP_REMOVED lines=28> */
.L_x_353:
[----:B-1----:R-:W-:Y:S01]  /*2770*/  FMUL.FTZ R11, R6, R9 ;  /* 0x00000009060b7220 */ /* 0x002fe20000410000 */
[----:B------:R-:W-:-:S03]  /*2780*/  FMUL.FTZ R2, R9, 0.5 ;  /* 0x3f00000009027820 */ /* 0x000fc60000410000 */
[----:B------:R-:W-:-:S04]  /*2790*/  FFMA R0, -R11, R11, R6 ;  /* 0x0000000b0b007223 */ /* 0x000fc80000000106 */
[----:B------:R-:W-:-:S07]  /*27a0*/  FFMA R11, R0, R2, R11 ;  /* 0x00000002000b7223 */ /* 0x000fce000000000b */
.L_x_354:
[----:B------:R-:W-:Y:S05]  /*27b0*/  BSYNC.RECONVERGENT B1 ;  /* 0x0000000000017941 */ /* 0x000fea0003800200 */
.L_x_352:
[----:B------:R-:W0:Y:S01]  /*27c0*/  LDC.64 R2, c[0x0][0x398] ;  /* 0x0000e600ff027b82 */ /* 0x000e220000000a00 */
[----:B------:R-:W1:Y:S07]  /*27d0*/  LDCU UR4, c[0x0][0x3b0] ;  /* 0x00007600ff0477ac */ /* 0x000e6e0008000800 */
[----:B------:R-:W2:Y:S01]  /*27e0*/  LDC.64 R4, c[0x0][0x3a0] ;  /* 0x0000e800ff047b82 */ /* 0x000ea20000000a00 */
[----:B-1----:R-:W-:-:S04]  /*27f0*/  IMAD R7, R10, UR4, R7 ;  /* 0x000000040a077c24 */ /* 0x002fc8000f8e0207 */
[----:B0-----:R-:W-:-:S06]  /*2800*/  IMAD.WIDE R2, R7, 0x4, R2 ;  /* 0x0000000407027825 */ /* 0x001fcc00078e0202 */
[----:B------:R-:W3:Y:S01]  /*2810*/  LDG.E.CONSTANT R2, desc[UR12][R2.64] ;  /* 0x0000000c02027981 */ /* 0x000ee2000c1e9900 */
[----:B--2---:R-:W-:-:S06]  /*2820*/  IMAD.WIDE R4, R7, 0x4, R4 ;  /* 0x0000000407047825 */ /* 0x004fcc00078e0204 */
[----:B------:R-:W2:Y:S01]  /*2830*/  LDG.E.CONSTANT R4, desc[UR12][R4.64] ;  /* 0x0000000c04047981 */ /* 0x000ea2000c1e9900 */
[----:B---3--:R-:W-:-:S04]  /*2840*/  FADD R11, R2, -R11 ;  /* 0x8000000b020b7221 */ /* 0x008fc80000000000 */
[----:B--2---:R-:W-:-:S04]  /*2850*/  FMUL R0, R4, R11 ;  /* 0x0000000b04007220 */ /* 0x004fc80000400000 */
[----:B------:R-:W-:-:S07]  /*2860*/  FFMA R8, R11, R0, R8 ;  /* 0x000000000b087223 */ /* 0x000fce0000000008 */
.L_x_328:
[----:B------:R-:W-:Y:S05]  /*2870*/  BSYNC.RECONVERGENT B0 ;  /* 0x0000000000007941 */ /* 0x000fea0003800200 */
.L_x_327:
[----:B------:R-:W0:Y:S02]  /*2880*/  LDC.64 R2, c[0x0][0x3a8] ;  /* 0x0000ea00ff027b82 */ /* 0x000e240000000a00 */
[----:B0-----:R-:W-:-:S05]  /*2890*/  IMAD.WIDE R10, R10, 0x4, R2 ;  /* 0x000000040a0a7825 */ /* 0x001fca00078e0202 */
[----:B------:R-:W-:Y:S01]  /*28a0*/  STG.E desc[UR12][R10.64], R8 ;  /* 0x000000080a007986 */ /* 0x000fe2000c10190c */
[----:B------:R-:W-:Y:S05]  /*28b0*/  EXIT ;  /* 0x000000000000794d */ /* 0x000fea0003800000 */
        .weak           $__internal_7_$__cuda_sm20_sqrt_rn_f32_slowpath
        .type           $__internal_7_$__cuda_sm20_sqrt_rn_f32_slowpath,@function
        .size           $__internal_7_$__cuda_sm20_sqrt_rn_f32_slowpath,(.L_x_364 - $__internal_7_$__cuda_sm20_sqrt_rn_f32_slowpath)
$__internal_7_$__cuda_sm20_sqrt_rn_f32_slowpath:
        /* <DEDUP_REMOVED lines=13> */
[----:B------:R-:W-:-:S03]  /*2990*/  @P0 FMUL.FTZ R28, R13, 0.5 ;  /* 0x3f0000000d1c0820 */ /* 0x000fc60000410000 */
[----:B------:R-:W-:-:S04]  /*29a0*/  @P0 FADD.FTZ R11, -R9, -RZ ;  /* 0x800000ff090b0221 */ /* 0x000fc80000010100 */
[----:B------:R-:W-:Y:S01]  /*29b0*/  @P0 FFMA R32, R9, R11, R30 ;  /* 0x0000000b09200223 */ /* 0x000fe2000000001e */
[----:B------:R-:W-:-:S03]  /*29c0*/  @!P0 MOV R11, R0 ;  /* 0x00000000000b8202 */ /* 0x000fc60000000f00 */
[----:B------:R-:W-:-:S04]  /*29d0*/  @P0 FFMA R28, R32, R28, R9 ;  /* 0x0000001c201c0223 */ /* 0x000fc80000000009 */
[----:B------:R-:W-:-:S07]  /*29e0*/  @P0 FMUL.FTZ R11, R28, 2.3283064365386962891e-10 ;  /* 0x2f8000001c0b0820 */ /* 0x000fce0000410000 */
.L_x_355:
[----:B------:R-:W-:-:S04]  /*29f0*/  HFMA2 R13, -RZ, RZ, 0, 0 ;  /* 0x00000000ff0d7431 */ /* 0x000fc800000001ff */
[----:B------:R-:W-:Y:S05]  /*2a00*/  RET.REL.NODEC R12 `(compute_stress_kernel) ;  /* 0xffffffd40c7c7950 */ /* 0x000fea0003c3ffff */
.L_x_356:
        /* <DEDUP_REMOVED lines=15> */
.L_x_364:


//--------------------- .nv.shared.reduce_sum_kernel --------------------------
	.section	.nv.shared.reduce_sum_kernel,"aw",@nobits
	.sectionflags	@""
	.align	16
	.zero		1024


//--------------------- .nv.shared.reserved.0     --------------------------
	.section	.nv.shared.reserved.0,"aw",@nobits
	.weak		__nv_reservedSMEM_offset_0_alias
	.size		__nv_reservedSMEM_offset_0_alias, 0, 64
	.other		__nv_reservedSMEM_offset_0_alias,@"STO_CUDA_RESERVED_SHARED STV_DEFAULT"
__nv_reservedSMEM_offset_0_alias:
	.zero		0
	.zero		64


//--------------------- .nv.shared.reduce_max_kernel --------------------------
	.section	.nv.shared.reduce_max_kernel,"aw",@nobits
	.sectionflags	@""
	.align	16
	.zero		1024


//--------------------- .nv.shared.compute_max_displacement_kernel --------------------------
	.section	.nv.shared.compute_max_displacement_kernel,"aw",@nobits
	.sectionflags	@""
	.align	16
	.zero		1024


//--------------------- .nv.shared.copy_positions_kernel --------------------------
	.section	.nv.shared.copy_positions_kernel,"aw",@nobits
	.sectionflags	@""
	.align	16
	.zero		1024


//--------------------- .nv.shared.majorization_step_kernel --------------------------
	.section	.nv.shared.majorization_step_kernel,"aw",@nobits
	.sectionflags	@""
	.align	16
	.zero		1024


//--------------------- .nv.shared.compute_laplacian_kernel --------------------------
	.section	.nv.shared.compute_laplacian_kernel,"aw",@nobits
	.sectionflags	@""
	.align	16
	.zero		1024


//--------------------- .nv.shared.update_positions_kernel --------------------------
	.section	.nv.shared.update_positions_kernel,"aw",@nobits
	.sectionflags	@""
	.align	16
	.zero		1024


//--------------------- .nv.shared.compute_stress_gradient_kernel --------------------------
	.section	.nv.shared.compute_stress_gradient_kernel,"aw",@nobits
	.sectionflags	@""
	.align	16
	.zero		1024


//--------------------- .nv.shared.compute_stress_kernel --------------------------
	.section	.nv.shared.compute_stress_kernel,"aw",@nobits
	.sectionflags	@""
	.align	16
	.zero		1024


//--------------------- .nv.constant0.reduce_sum_kernel --------------------------
	.section	.nv.constant0.reduce_sum_kernel,"a",@progbits
	.sectionflags	@""
	.align	4
.nv.constant0.reduce_sum_kernel:
	.zero		916


//--------------------- .nv.constant0.reduce_max_kernel --------------------------
	.section	.nv.constant0.reduce_max_kernel,"a",@progbits
	.sectionflags	@""
	.align	4
.nv.constant0.reduce_max_kernel:
	.zero		916


//--------------------- .nv.constant0.compute_max_displacement_kernel --------------------------
	.section	.nv.constant0.compute_max_displacement_kernel,"a",@progbits
	.sectionflags	@""
	.align	4
.nv.constant0.compute_max_displacement_kernel:
	.zero		956


//--------------------- .nv.constant0.copy_positions_kernel --------------------------
	.section	.nv.constant0.copy_positions_kernel,"a",@progbits
	.sectionflags	@""
	.align	4
.nv.constant0.copy_positions_kernel:
	.zero		948


//--------------------- .nv.constant0.majorization_step_kernel --------------------------
	.section	.nv.constant0.majorization_step_kernel,"a",@progbits
	.sectionflags	@""
	.align	4
.nv.constant0.majorization_step_kernel:
	.zero		968


//--------------------- .nv.constant0.compute_laplacian_kernel --------------------------
	.section	.nv.constant0.compute_laplacian_kernel,"a",@progbits
	.sectionflags	@""
	.align	4
.nv.constant0.compute_laplacian_kernel:
	.zero		948


//--------------------- .nv.constant0.update_positions_kernel --------------------------
	.section	.nv.constant0.update_positions_kernel,"a",@progbits
	.sectionflags	@""
	.align	4
.nv.constant0.update_positions_kernel:
	.zero		984


//--------------------- .nv.constant0.compute_stress_gradient_kernel --------------------------
	.section	.nv.constant0.compute_stress_gradient_kernel,"a",@progbits
	.sectionflags	@""
	.align	4
.nv.constant0.compute_stress_gradient_kernel:
	.zero		964


//--------------------- .nv.constant0.compute_stress_kernel --------------------------
	.section	.nv.constant0.compute_stress_kernel,"a",@progbits
	.sectionflags	@""
	.align	4
.nv.constant0.compute_stress_kernel:
	.zero		948


//--------------------- SYMBOLS --------------------------

	.type		.nv.reservedSmem.offset0,@object
	.size		.nv.reservedSmem.offset0,0x4
	.type		.nv.reservedSmem.cap,@object
	.size		.nv.reservedSmem.cap,0x4
